	.target	sm_100a

	.elftype	@"ET_EXEC"


//--------------------- .note.nv.tkinfo           --------------------------
	.section	.note.nv.tkinfo,"",@"SHT_NOTE"
	.sectionflags	@"SHF_NOTE_NV_TKINFO"
	.tkinfo
        /*0018*/ 	.word	0x00000002
        /*0030*/ 	.string	""
        /*0030*/ 	.string	"ptxas"
        /*0030*/ 	.string	"Cuda compilation tools, release 13.0, V13.0.88"
        /*0030*/ 	.string	"Build cuda_13.0.r13.0/compiler.36424714_0"
        /*0030*/ 	.string	"-arch sm_100a -m 64 "



//--------------------- .note.nv.cuinfo           --------------------------
	.section	.note.nv.cuinfo,"",@"SHT_NOTE"
	.sectionflags	@"SHF_NOTE_NV_CUINFO"
        /*0018*/ 	.short	0x0002
        /*001a*/ 	.short	0x0064
        /*001c*/ 	.short	0x0082
	.zero		2


//--------------------- .nv.info                  --------------------------
	.section	.nv.info,"",@"SHT_CUDA_INFO"
	.align	4


	//----- nvinfo : EIATTR_REGCOUNT
	.align		4
        /*0000*/ 	.byte	0x04, 0x2f
        /*0002*/ 	.short	(.L_20 - .L_19)
	.align		4
.L_19:
        /*0004*/ 	.word	index@(_ZN7cutlass13device_kernelINS_4gemm6kernel13GemmUniversalIN4cute5tupleIJiiiiEEENS1_10collective13CollectiveMmaINS1_35MainloopSm100TmaUmmaWarpSpecializedILi10ELi2ELi4ENS5_IJNS4_1CILi2EEESB_NSA_ILi1EEEEEEEENS5_IJNSA_ILi64EEENSA_ILi256EEESF_EEENS_12float_e5m2_tENS5_IJlSC_lEEESI_SJ_NS4_8TiledMMAINS4_8MMA_AtomIJNS4_10MMA_TraitsINS4_19SM100_MMA_F8F6F4_SSEJSI_SI_fSF_SG_NS4_17integral_constantINS4_4UMMA5MajorELSQ_0EEESR_NSO_INSP_7ScaleInELSS_0EEEST_EEEEEENS4_6LayoutINS5_IJSC_SC_SC_EEENS5_IJNSA_ILi0EEESY_SY_EEEEENS5_IJNS4_10UnderscoreES11_S11_EEEEENS4_23SM90_TMA_LOAD_MULTICASTENS4_14ComposedLayoutINS4_7SwizzleILi2ELi4ELi3EEENS4_18smem_ptr_flag_bitsILi8EEENSW_INS5_IJNSA_ILi8EEESF_EEENS5_IJSF_SC_EEEEEEEvNS4_8identityES14_S1E_vS1F_EENS_8epilogue10collective18CollectiveEpilogueINS1H_23Sm100TmaWarpSpecializedILi4ELi2ELi32ELb0ELb0EEEJSH_NS5_IJNSW_ISF_SC_EES1M_EEESI_SJ_SI_SJ_NS1H_6fusion15FusionCallbacksIS1L_NS1O_17LinearCombinationISI_fSI_fLNS_15FloatRoundStyleE2EEESH_S1N_JEEENS4_5SM1004TMEM4LOAD26SM100_TMEM_LOAD_16dp32b32xENS4_13SM90_TMA_LOADES1E_NS4_39AutoVectorizingCopyWithAssumedAlignmentILi128EEENS4_14SM90_TMA_STOREES1E_S20_S20_EEEvvEEEEvNT_6ParamsE)
        /*0008*/ 	.word	0x00000075


	//----- nvinfo : EIATTR_FRAME_SIZE
	.align		4
.L_20:
        /*000c*/ 	.byte	0x04, 0x11
        /*000e*/ 	.short	(.L_22 - .L_21)
	.align		4
.L_21:
        /*0010*/ 	.word	index@($__internal_2_$__cuda_sm10x_tcgen05_guardrail_trap_unallocated_columns_being_dealloced)
        /*0014*/ 	.word	0x00000000


	//----- nvinfo : EIATTR_FRAME_SIZE
	.align		4
.L_22:
        /*0018*/ 	.byte	0x04, 0x11
        /*001a*/ 	.short	(.L_24 - .L_23)
	.align		4
.L_23:
        /*001c*/ 	.word	index@($__internal_1_$__cuda_sm10x_tcgen05_guardrail_trap_phase_invalid_during_alloc)
        /*0020*/ 	.word	0x00000000


	//----- nvinfo : EIATTR_FRAME_SIZE
	.align		4
.L_24:
        /*0024*/ 	.byte	0x04, 0x11
        /*0026*/ 	.short	(.L_26 - .L_25)
	.align		4
.L_25:
        /*0028*/ 	.word	index@($__internal_0_$__cuda_sm10x_tcgen05_guardrail_trap_col_being_dealloced_not_returned_by_alloc)
        /*002c*/ 	.word	0x00000000


	//----- nvinfo : EIATTR_FRAME_SIZE
	.align		4
.L_26:
        /*0030*/ 	.byte	0x04, 0x11
        /*0032*/ 	.short	(.L_28 - .L_27)
	.align		4
.L_27:
        /*0034*/ 	.word	index@(_ZN7cutlass13device_kernelINS_4gemm6kernel13GemmUniversalIN4cute5tupleIJiiiiEEENS1_10collective13CollectiveMmaINS1_35MainloopSm100TmaUmmaWarpSpecializedILi10ELi2ELi4ENS5_IJNS4_1CILi2EEESB_NSA_ILi1EEEEEEEENS5_IJNSA_ILi64EEENSA_ILi256EEESF_EEENS_12float_e5m2_tENS5_IJlSC_lEEESI_SJ_NS4_8TiledMMAINS4_8MMA_AtomIJNS4_10MMA_TraitsINS4_19SM100_MMA_F8F6F4_SSEJSI_SI_fSF_SG_NS4_17integral_constantINS4_4UMMA5MajorELSQ_0EEESR_NSO_INSP_7ScaleInELSS_0EEEST_EEEEEENS4_6LayoutINS5_IJSC_SC_SC_EEENS5_IJNSA_ILi0EEESY_SY_EEEEENS5_IJNS4_10UnderscoreES11_S11_EEEEENS4_23SM90_TMA_LOAD_MULTICASTENS4_14ComposedLayoutINS4_7SwizzleILi2ELi4ELi3EEENS4_18smem_ptr_flag_bitsILi8EEENSW_INS5_IJNSA_ILi8EEESF_EEENS5_IJSF_SC_EEEEEEEvNS4_8identityES14_S1E_vS1F_EENS_8epilogue10collective18CollectiveEpilogueINS1H_23Sm100TmaWarpSpecializedILi4ELi2ELi32ELb0ELb0EEEJSH_NS5_IJNSW_ISF_SC_EES1M_EEESI_SJ_SI_SJ_NS1H_6fusion15FusionCallbacksIS1L_NS1O_17LinearCombinationISI_fSI_fLNS_15FloatRoundStyleE2EEESH_S1N_JEEENS4_5SM1004TMEM4LOAD26SM100_TMEM_LOAD_16dp32b32xENS4_13SM90_TMA_LOADES1E_NS4_39AutoVectorizingCopyWithAssumedAlignmentILi128EEENS4_14SM90_TMA_STOREES1E_S20_S20_EEEvvEEEEvNT_6ParamsE)
        /*0038*/ 	.word	0x00000000


	//----- nvinfo : EIATTR_MIN_STACK_SIZE
	.align		4
.L_28:
        /*003c*/ 	.byte	0x04, 0x12
        /*003e*/ 	.short	(.L_30 - .L_29)
	.align		4
.L_29:
        /*0040*/ 	.word	index@(_ZN7cutlass13device_kernelINS_4gemm6kernel13GemmUniversalIN4cute5tupleIJiiiiEEENS1_10collective13CollectiveMmaINS1_35MainloopSm100TmaUmmaWarpSpecializedILi10ELi2ELi4ENS5_IJNS4_1CILi2EEESB_NSA_ILi1EEEEEEEENS5_IJNSA_ILi64EEENSA_ILi256EEESF_EEENS_12float_e5m2_tENS5_IJlSC_lEEESI_SJ_NS4_8TiledMMAINS4_8MMA_AtomIJNS4_10MMA_TraitsINS4_19SM100_MMA_F8F6F4_SSEJSI_SI_fSF_SG_NS4_17integral_constantINS4_4UMMA5MajorELSQ_0EEESR_NSO_INSP_7ScaleInELSS_0EEEST_EEEEEENS4_6LayoutINS5_IJSC_SC_SC_EEENS5_IJNSA_ILi0EEESY_SY_EEEEENS5_IJNS4_10UnderscoreES11_S11_EEEEENS4_23SM90_TMA_LOAD_MULTICASTENS4_14ComposedLayoutINS4_7SwizzleILi2ELi4ELi3EEENS4_18smem_ptr_flag_bitsILi8EEENSW_INS5_IJNSA_ILi8EEESF_EEENS5_IJSF_SC_EEEEEEEvNS4_8identityES14_S1E_vS1F_EENS_8epilogue10collective18CollectiveEpilogueINS1H_23Sm100TmaWarpSpecializedILi4ELi2ELi32ELb0ELb0EEEJSH_NS5_IJNSW_ISF_SC_EES1M_EEESI_SJ_SI_SJ_NS1H_6fusion15FusionCallbacksIS1L_NS1O_17LinearCombinationISI_fSI_fLNS_15FloatRoundStyleE2EEESH_S1N_JEEENS4_5SM1004TMEM4LOAD26SM100_TMEM_LOAD_16dp32b32xENS4_13SM90_TMA_LOADES1E_NS4_39AutoVectorizingCopyWithAssumedAlignmentILi128EEENS4_14SM90_TMA_STOREES1E_S20_S20_EEEvvEEEEvNT_6ParamsE)
        /*0044*/ 	.word	0x00000000
.L_30:


//--------------------- .nv.compat                --------------------------
	.section	.nv.compat,"",@"SHT_CUDA_COMPAT_INFO"
	.align	4
        /*0000*/ 	.byte	0x02, 0x09, 0x01, 0x00, 0x02, 0x02, 0x02, 0x00, 0x02, 0x05, 0x05, 0x00, 0x03, 0x07, 0x01, 0x01
        /*0010*/ 	.byte	0x02, 0x03, 0x01, 0x00, 0x02, 0x06, 0x01, 0x00, 0x04, 0x0b, 0x08, 0x00, 0x09, 0x00, 0x00, 0x00
        /*0020*/ 	.byte	0x00, 0x00, 0x00, 0x00


//--------------------- .nv.info._ZN7cutlass13device_kernelINS_4gemm6kernel13GemmUniversalIN4cute5tupleIJiiiiEEENS1_10collective13CollectiveMmaINS1_35MainloopSm100TmaUmmaWarpSpecializedILi10ELi2ELi4ENS5_IJNS4_1CILi2EEESB_NSA_ILi1EEEEEEEENS5_IJNSA_ILi64EEENSA_ILi256EEESF_EEENS_12float_e5m2_tENS5_IJlSC_lEEESI_SJ_NS4_8TiledMMAINS4_8MMA_AtomIJNS4_10MMA_TraitsINS4_19SM100_MMA_F8F6F4_SSEJSI_SI_fSF_SG_NS4_17integral_constantINS4_4UMMA5MajorELSQ_0EEESR_NSO_INSP_7ScaleInELSS_0EEEST_EEEEEENS4_6LayoutINS5_IJSC_SC_SC_EEENS5_IJNSA_ILi0EEESY_SY_EEEEENS5_IJNS4_10UnderscoreES11_S11_EEEEENS4_23SM90_TMA_LOAD_MULTICASTENS4_14ComposedLayoutINS4_7SwizzleILi2ELi4ELi3EEENS4_18smem_ptr_flag_bitsILi8EEENSW_INS5_IJNSA_ILi8EEESF_EEENS5_IJSF_SC_EEEEEEEvNS4_8identityES14_S1E_vS1F_EENS_8epilogue10collective18CollectiveEpilogueINS1H_23Sm100TmaWarpSpecializedILi4ELi2ELi32ELb0ELb0EEEJSH_NS5_IJNSW_ISF_SC_EES1M_EEESI_SJ_SI_SJ_NS1H_6fusion15FusionCallbacksIS1L_NS1O_17LinearCombinationISI_fSI_fLNS_15FloatRoundStyleE2EEESH_S1N_JEEENS4_5SM1004TMEM4LOAD26SM100_TMEM_LOAD_16dp32b32xENS4_13SM90_TMA_LOADES1E_NS4_39AutoVectorizingCopyWithAssumedAlignmentILi128EEENS4_14SM90_TMA_STOREES1E_S20_S20_EEEvvEEEEvNT_6ParamsE --------------------------
	.section	.nv.info._ZN7cutlass13device_kernelINS_4gemm6kernel13GemmUniversalIN4cute5tupleIJiiiiEEENS1_10collective13CollectiveMmaINS1_35MainloopSm100TmaUmmaWarpSpecializedILi10ELi2ELi4ENS5_IJNS4_1CILi2EEESB_NSA_ILi1EEEEEEEENS5_IJNSA_ILi64EEENSA_ILi256EEESF_EEENS_12float_e5m2_tENS5_IJlSC_lEEESI_SJ_NS4_8TiledMMAINS4_8MMA_AtomIJNS4_10MMA_TraitsINS4_19SM100_MMA_F8F6F4_SSEJSI_SI_fSF_SG_NS4_17integral_constantINS4_4UMMA5MajorELSQ_0EEESR_NSO_INSP_7ScaleInELSS_0EEEST_EEEEEENS4_6LayoutINS5_IJSC_SC_SC_EEENS5_IJNSA_ILi0EEESY_SY_EEEEENS5_IJNS4_10UnderscoreES11_S11_EEEEENS4_23SM90_TMA_LOAD_MULTICASTENS4_14ComposedLayoutINS4_7SwizzleILi2ELi4ELi3EEENS4_18smem_ptr_flag_bitsILi8EEENSW_INS5_IJNSA_ILi8EEESF_EEENS5_IJSF_SC_EEEEEEEvNS4_8identityES14_S1E_vS1F_EENS_8epilogue10collective18CollectiveEpilogueINS1H_23Sm100TmaWarpSpecializedILi4ELi2ELi32ELb0ELb0EEEJSH_NS5_IJNSW_ISF_SC_EES1M_EEESI_SJ_SI_SJ_NS1H_6fusion15FusionCallbacksIS1L_NS1O_17LinearCombinationISI_fSI_fLNS_15FloatRoundStyleE2EEESH_S1N_JEEENS4_5SM1004TMEM4LOAD26SM100_TMEM_LOAD_16dp32b32xENS4_13SM90_TMA_LOADES1E_NS4_39AutoVectorizingCopyWithAssumedAlignmentILi128EEENS4_14SM90_TMA_STOREES1E_S20_S20_EEEvvEEEEvNT_6ParamsE,"",@"SHT_CUDA_INFO"
	.sectionflags	@""
	.align	4


	//----- nvinfo : EIATTR_CUDA_API_VERSION
	.align		4
        /*0000*/ 	.byte	0x04, 0x37
        /*0002*/ 	.short	(.L_32 - .L_31)
.L_31:
        /*0004*/ 	.word	0x00000082


	//----- nvinfo : EIATTR_KPARAM_INFO
	.align		4
.L_32:
        /*0008*/ 	.byte	0x04, 0x17
        /*000a*/ 	.short	(.L_34 - .L_33)
.L_33:
        /*000c*/ 	.word	0x00000000
        /*0010*/ 	.short	0x0000
        /*0012*/ 	.short	0x0000
        /*0014*/ 	.byte	0x00, 0xf0, 0x01, 0x20


	//----- nvinfo : EIATTR_AT_ENTRY_FRAGMENTS
	.align		4
.L_34:
        /*0018*/ 	.byte	0x04, 0x4f
        /*001a*/ 	.short	(.L_36 - .L_35)


	//   ....[0]....
.L_35:
        /*001c*/ 	.word	0x00000006


	//----- nvinfo : EIATTR_RESERVED_SMEM_USED
	.align		4
.L_36:
        /*0020*/ 	.byte	0x01, 0x41
	.zero		2


	//----- nvinfo : EIATTR_SPARSE_MMA_MASK
	.align		4
        /*0024*/ 	.byte	0x03, 0x50
        /*0026*/ 	.short	0x0000


	//----- nvinfo : EIATTR_TCGEN05_1CTA_USED
	.align		4
        /*0028*/ 	.byte	0x01, 0x51
	.zero		2


	//----- nvinfo : EIATTR_MAXREG_COUNT
	.align		4
        /*002c*/ 	.byte	0x03, 0x1b
        /*002e*/ 	.short	0x00ff


	//----- nvinfo : EIATTR_NUM_BARRIERS
	.align		4
        /*0030*/ 	.byte	0x02, 0x4c
        /*0032*/ 	.byte	0x07
	.zero		1


	//----- nvinfo : EIATTR_EXTERNS
	.align		4
        /*0034*/ 	.byte	0x04, 0x0f
        /*0036*/ 	.short	(.L_38 - .L_37)


	//   ....[0]....
	.align		4
.L_37:
        /*0038*/ 	.word	index@(__assertfail)


	//----- nvinfo : EIATTR_MERCURY_ISA_VERSION
	.align		4
.L_38:
        /*003c*/ 	.byte	0x03, 0x5f
        /*003e*/ 	.short	0x0101


	//----- nvinfo : EIATTR_INT_WARP_WIDE_INSTR_OFFSETS
	.align		4
        /*0040*/ 	.byte	0x04, 0x31
        /*0042*/ 	.short	(.L_40 - .L_39)


	//   ....[0]....
.L_39:
        /*0044*/ 	.word	0x000041d0


	//   ....[1]....
        /*0048*/ 	.word	0x000041f0


	//   ....[2]....
        /*004c*/ 	.word	0x00004220


	//   ....[3]....
        /*0050*/ 	.word	0x00004da0


	//   ....[4]....
        /*0054*/ 	.word	0x00004e10


	//   ....[5]....
        /*0058*/ 	.word	0x00004ee0


	//   ....[6]....
        /*005c*/ 	.word	0x00004f60


	//   ....[7]....
        /*0060*/ 	.word	0x00005050


	//   ....[8]....
        /*0064*/ 	.word	0x000050d0


	//   ....[9]....
        /*0068*/ 	.word	0x000051b0


	//   ....[10]....
        /*006c*/ 	.word	0x00005260


	//----- nvinfo : EIATTR_COOP_GROUP_MASK_REGIDS
	.align		4
.L_40:
        /*0070*/ 	.byte	0x04, 0x29
        /*0072*/ 	.short	(.L_42 - .L_41)


	//   ....[0]....
.L_41:
        /*0074*/ 	.word	0xffffffff


	//   ....[1]....
        /*0078*/ 	.word	0xffffffff


	//   ....[2]....
        /*007c*/ 	.word	0xffffffff


	//   ....[3]....
        /*0080*/ 	.word	0xffffffff


	//   ....[4]....
        /*0084*/ 	.word	0xffffffff


	//   ....[5]....
        /*0088*/ 	.word	0xffffffff


	//   ....[6]....
        /*008c*/ 	.word	0xffffffff


	//   ....[7]....
        /*0090*/ 	.word	0xffffffff


	//   ....[8]....
        /*0094*/ 	.word	0xffffffff


	//   ....[9]....
        /*0098*/ 	.word	0xffffffff


	//   ....[10]....
        /*009c*/ 	.word	0xffffffff


	//   ....[11]....
        /*00a0*/ 	.word	0xffffffff


	//   ....[12]....
        /*00a4*/ 	.word	0xffffffff


	//   ....[13]....
        /*00a8*/ 	.word	0xffffffff


	//----- nvinfo : EIATTR_COOP_GROUP_INSTR_OFFSETS
	.align		4
.L_42:
        /*00ac*/ 	.byte	0x04, 0x28
        /*00ae*/ 	.short	(.L_44 - .L_43)


	//   ....[0]....
.L_43:
        /*00b0*/ 	.word	0x00000080


	//   ....[1]....
        /*00b4*/ 	.word	0x000004f0


	//   ....[2]....
        /*00b8*/ 	.word	0x00000790


	//   ....[3]....
        /*00bc*/ 	.word	0x00000930


	//   ....[4]....
        /*00c0*/ 	.word	0x00000a30


	//   ....[5]....
        /*00c4*/ 	.word	0x00000ba0


	//   ....[6]....
        /*00c8*/ 	.word	0x00000d40


	//   ....[7]....
        /*00cc*/ 	.word	0x00000ef0


	//   ....[8]....
        /*00d0*/ 	.word	0x00002260


	//   ....[9]....
        /*00d4*/ 	.word	0x000034a0


	//   ....[10]....
        /*00d8*/ 	.word	0x000036b0


	//   ....[11]....
        /*00dc*/ 	.word	0x000036e0


	//   ....[12]....
        /*00e0*/ 	.word	0x000040b0


	//   ....[13]....
        /*00e4*/ 	.word	0x000042e0


	//----- nvinfo : EIATTR_VRC_CTA_INIT_COUNT
	.align		4
.L_44:
        /*00e8*/ 	.byte	0x02, 0x4a
        /*00ea*/ 	.byte	0x80
	.zero		1


	//----- nvinfo : EIATTR_SYSCALL_OFFSETS
	.align		4
        /*00ec*/ 	.byte	0x04, 0x46
        /*00ee*/ 	.short	(.L_46 - .L_45)


	//   ....[0]....
.L_45:
        /*00f0*/ 	.word	0x00005ef0


	//   ....[1]....
        /*00f4*/ 	.word	0x00006030


	//   ....[2]....
        /*00f8*/ 	.word	0x00006860


	//   ....[3]....
        /*00fc*/ 	.word	0x000075f0


	//   ....[4]....
        /*0100*/ 	.word	0x00008340


	//   ....[5]....
        /*0104*/ 	.word	0x000090c0


	//----- nvinfo : EIATTR_MBARRIER_INSTR_OFFSETS
	.align		4
.L_46:
        /*0108*/ 	.byte	0x04, 0x39
        /*010a*/ 	.short	(.L_48 - .L_47)


	//   ....[0]....
.L_47:
        /*010c*/ 	.word	0x00000630
        /*0110*/ 	.word	0x000000ff
        /*0114*/ 	.word	0x00000000
        /*0118*/ 	.short	0x0100
        /*011a*/ 	.byte	0x04
	.zero		1


	//   ....[1]....
        /*011c*/ 	.word	0x00000640
        /*0120*/ 	.word	0x000000ff
        /*0124*/ 	.word	0x00000050
        /*0128*/ 	.short	0x0100
        /*012a*/ 	.byte	0x04
	.zero		1


	//   ....[2]....
        /*012c*/ 	.word	0x00000650
        /*0130*/ 	.word	0x000000ff
        /*0134*/ 	.word	0x00000008
        /*0138*/ 	.short	0x0100
        /*013a*/ 	.byte	0x04
	.zero		1


	//   ....[3]....
        /*013c*/ 	.word	0x00000660
        /*0140*/ 	.word	0x000000ff
        /*0144*/ 	.word	0x00000058
        /*0148*/ 	.short	0x0100
        /*014a*/ 	.byte	0x04
	.zero		1


	//   ....[4]....
        /*014c*/ 	.word	0x00000670
        /*0150*/ 	.word	0x000000ff
        /*0154*/ 	.word	0x00000010
        /*0158*/ 	.short	0x0100
        /*015a*/ 	.byte	0x04
	.zero		1


	//   ....[5]....
        /*015c*/ 	.word	0x00000680
        /*0160*/ 	.word	0x000000ff
        /*0164*/ 	.word	0x00000060
        /*0168*/ 	.short	0x0100
        /*016a*/ 	.byte	0x04
	.zero		1


	//   ....[6]....
        /*016c*/ 	.word	0x00000690
        /*0170*/ 	.word	0x000000ff
        /*0174*/ 	.word	0x00000018
        /*0178*/ 	.short	0x0100
        /*017a*/ 	.byte	0x04
	.zero		1


	//   ....[7]....
        /*017c*/ 	.word	0x000006a0
        /*0180*/ 	.word	0x000000ff
        /*0184*/ 	.word	0x00000068
        /*0188*/ 	.short	0x0100
        /*018a*/ 	.byte	0x04
	.zero		1


	//   ....[8]....
        /*018c*/ 	.word	0x000006b0
        /*0190*/ 	.word	0x000000ff
        /*0194*/ 	.word	0x00000020
        /*0198*/ 	.short	0x0100
        /*019a*/ 	.byte	0x04
	.zero		1


	//   ....[9]....
        /*019c*/ 	.word	0x000006c0
        /*01a0*/ 	.word	0x000000ff
        /*01a4*/ 	.word	0x00000070
        /*01a8*/ 	.short	0x0100
        /*01aa*/ 	.byte	0x04
	.zero		1


	//   ....[10]....
        /*01ac*/ 	.word	0x000006d0
        /*01b0*/ 	.word	0x000000ff
        /*01b4*/ 	.word	0x00000028
        /*01b8*/ 	.short	0x0100
        /*01ba*/ 	.byte	0x04
	.zero		1


	//   ....[11]....
        /*01bc*/ 	.word	0x000006e0
        /*01c0*/ 	.word	0x000000ff
        /*01c4*/ 	.word	0x00000078
        /*01c8*/ 	.short	0x0100
        /*01ca*/ 	.byte	0x04
	.zero		1


	//   ....[12]....
        /*01cc*/ 	.word	0x000006f0
        /*01d0*/ 	.word	0x000000ff
        /*01d4*/ 	.word	0x00000030
        /*01d8*/ 	.short	0x0100
        /*01da*/ 	.byte	0x04
	.zero		1


	//   ....[13]....
        /*01dc*/ 	.word	0x00000700
        /*01e0*/ 	.word	0x000000ff
        /*01e4*/ 	.word	0x00000080
        /*01e8*/ 	.short	0x0100
        /*01ea*/ 	.byte	0x04
	.zero		1


	//   ....[14]....
        /*01ec*/ 	.word	0x00000710
        /*01f0*/ 	.word	0x000000ff
        /*01f4*/ 	.word	0x00000038
        /*01f8*/ 	.short	0x0100
        /*01fa*/ 	.byte	0x04
	.zero		1


	//   ....[15]....
        /*01fc*/ 	.word	0x00000720
        /*0200*/ 	.word	0x000000ff
        /*0204*/ 	.word	0x00000088
        /*0208*/ 	.short	0x0100
        /*020a*/ 	.byte	0x04
	.zero		1


	//   ....[16]....
        /*020c*/ 	.word	0x00000730
        /*0210*/ 	.word	0x000000ff
        /*0214*/ 	.word	0x00000040
        /*0218*/ 	.short	0x0100
        /*021a*/ 	.byte	0x04
	.zero		1


	//   ....[17]....
        /*021c*/ 	.word	0x00000740
        /*0220*/ 	.word	0x000000ff
        /*0224*/ 	.word	0x00000090
        /*0228*/ 	.short	0x0100
        /*022a*/ 	.byte	0x04
	.zero		1


	//   ....[18]....
        /*022c*/ 	.word	0x00000750
        /*0230*/ 	.word	0x000000ff
        /*0234*/ 	.word	0x00000048
        /*0238*/ 	.short	0x0100
        /*023a*/ 	.byte	0x04
	.zero		1


	//   ....[19]....
        /*023c*/ 	.word	0x00000760
        /*0240*/ 	.word	0x000000ff
        /*0244*/ 	.word	0x00000098
        /*0248*/ 	.short	0x0100
        /*024a*/ 	.byte	0x04
	.zero		1


	//   ....[20]....
        /*024c*/ 	.word	0x000008a0
        /*0250*/ 	.word	0x000000ff
        /*0254*/ 	.word	0x000000a0
        /*0258*/ 	.short	0x0100
        /*025a*/ 	.byte	0x04
	.zero		1


	//   ....[21]....
        /*025c*/ 	.word	0x000008b0
        /*0260*/ 	.word	0x000000ff
        /*0264*/ 	.word	0x000000c0
        /*0268*/ 	.short	0x0100
        /*026a*/ 	.byte	0x04
	.zero		1


	//   ....[22]....
        /*026c*/ 	.word	0x000008c0
        /*0270*/ 	.word	0x000000ff
        /*0274*/ 	.word	0x000000a8
        /*0278*/ 	.short	0x0100
        /*027a*/ 	.byte	0x04
	.zero		1


	//   ....[23]....
        /*027c*/ 	.word	0x000008d0
        /*0280*/ 	.word	0x000000ff
        /*0284*/ 	.word	0x000000c8
        /*0288*/ 	.short	0x0100
        /*028a*/ 	.byte	0x04
	.zero		1


	//   ....[24]....
        /*028c*/ 	.word	0x000008e0
        /*0290*/ 	.word	0x000000ff
        /*0294*/ 	.word	0x000000b0
        /*0298*/ 	.short	0x0100
        /*029a*/ 	.byte	0x04
	.zero		1


	//   ....[25]....
        /*029c*/ 	.word	0x000008f0
        /*02a0*/ 	.word	0x000000ff
        /*02a4*/ 	.word	0x000000d0
        /*02a8*/ 	.short	0x0100
        /*02aa*/ 	.byte	0x04
	.zero		1


	//   ....[26]....
        /*02ac*/ 	.word	0x00000900
        /*02b0*/ 	.word	0x000000ff
        /*02b4*/ 	.word	0x000000b8
        /*02b8*/ 	.short	0x0100
        /*02ba*/ 	.byte	0x04
	.zero		1


	//   ....[27]....
        /*02bc*/ 	.word	0x00000910
        /*02c0*/ 	.word	0x000000ff
        /*02c4*/ 	.word	0x000000d8
        /*02c8*/ 	.short	0x0100
        /*02ca*/ 	.byte	0x04
	.zero		1


	//   ....[28]....
        /*02cc*/ 	.word	0x00000a00
        /*02d0*/ 	.word	0x000000ff
        /*02d4*/ 	.word	0x000000e0
        /*02d8*/ 	.short	0x0100
        /*02da*/ 	.byte	0x06
	.zero		1


	//   ....[29]....
        /*02dc*/ 	.word	0x00000a10
        /*02e0*/ 	.word	0x000000ff
        /*02e4*/ 	.word	0x000000e8
        /*02e8*/ 	.short	0x0100
        /*02ea*/ 	.byte	0x06
	.zero		1


	//   ....[30]....
        /*02ec*/ 	.word	0x00000b50
        /*02f0*/ 	.word	0x000000ff
        /*02f4*/ 	.word	0x000000f0
        /*02f8*/ 	.short	0x0100
        /*02fa*/ 	.byte	0x06
	.zero		1


	//   ....[31]....
        /*02fc*/ 	.word	0x00000b60
        /*0300*/ 	.word	0x000000ff
        /*0304*/ 	.word	0x00000100
        /*0308*/ 	.short	0x0100
        /*030a*/ 	.byte	0x06
	.zero		1


	//   ....[32]....
        /*030c*/ 	.word	0x00000b70
        /*0310*/ 	.word	0x000000ff
        /*0314*/ 	.word	0x000000f8
        /*0318*/ 	.short	0x0100
        /*031a*/ 	.byte	0x06
	.zero		1


	//   ....[33]....
        /*031c*/ 	.word	0x00000b80
        /*0320*/ 	.word	0x000000ff
        /*0324*/ 	.word	0x00000108
        /*0328*/ 	.short	0x0100
        /*032a*/ 	.byte	0x06
	.zero		1


	//   ....[34]....
        /*032c*/ 	.word	0x00000cb0
        /*0330*/ 	.word	0x000000ff
        /*0334*/ 	.word	0x00000110
        /*0338*/ 	.short	0x0100
        /*033a*/ 	.byte	0x04
	.zero		1


	//   ....[35]....
        /*033c*/ 	.word	0x00000cc0
        /*0340*/ 	.word	0x000000ff
        /*0344*/ 	.word	0x00000130
        /*0348*/ 	.short	0x0100
        /*034a*/ 	.byte	0x04
	.zero		1


	//   ....[36]....
        /*034c*/ 	.word	0x00000cd0
        /*0350*/ 	.word	0x000000ff
        /*0354*/ 	.word	0x00000118
        /*0358*/ 	.short	0x0100
        /*035a*/ 	.byte	0x04
	.zero		1


	//   ....[37]....
        /*035c*/ 	.word	0x00000ce0
        /*0360*/ 	.word	0x000000ff
        /*0364*/ 	.word	0x00000138
        /*0368*/ 	.short	0x0100
        /*036a*/ 	.byte	0x04
	.zero		1


	//   ....[38]....
        /*036c*/ 	.word	0x00000cf0
        /*0370*/ 	.word	0x000000ff
        /*0374*/ 	.word	0x00000120
        /*0378*/ 	.short	0x0100
        /*037a*/ 	.byte	0x04
	.zero		1


	//   ....[39]....
        /*037c*/ 	.word	0x00000d00
        /*0380*/ 	.word	0x000000ff
        /*0384*/ 	.word	0x00000140
        /*0388*/ 	.short	0x0100
        /*038a*/ 	.byte	0x04
	.zero		1


	//   ....[40]....
        /*038c*/ 	.word	0x00000d10
        /*0390*/ 	.word	0x000000ff
        /*0394*/ 	.word	0x00000128
        /*0398*/ 	.short	0x0100
        /*039a*/ 	.byte	0x04
	.zero		1


	//   ....[41]....
        /*039c*/ 	.word	0x00000d20
        /*03a0*/ 	.word	0x000000ff
        /*03a4*/ 	.word	0x00000148
        /*03a8*/ 	.short	0x0100
        /*03aa*/ 	.byte	0x04
	.zero		1


	//   ....[42]....
        /*03ac*/ 	.word	0x00000e10
        /*03b0*/ 	.word	0x000000ff
        /*03b4*/ 	.word	0x00000150
        /*03b8*/ 	.short	0x0100
        /*03ba*/ 	.byte	0x04
	.zero		1


	//   ....[43]....
        /*03bc*/ 	.word	0x00000e20
        /*03c0*/ 	.word	0x000000ff
        /*03c4*/ 	.word	0x00000160
        /*03c8*/ 	.short	0x0100
        /*03ca*/ 	.byte	0x04
	.zero		1


	//   ....[44]....
        /*03cc*/ 	.word	0x00000e30
        /*03d0*/ 	.word	0x000000ff
        /*03d4*/ 	.word	0x00000158
        /*03d8*/ 	.short	0x0100
        /*03da*/ 	.byte	0x04
	.zero		1


	//   ....[45]....
        /*03dc*/ 	.word	0x00000e40
        /*03e0*/ 	.word	0x000000ff
        /*03e4*/ 	.word	0x00000168
        /*03e8*/ 	.short	0x0100
        /*03ea*/ 	.byte	0x04
	.zero		1


	//   ....[46]....
        /*03ec*/ 	.word	0x00001af0
        /*03f0*/ 	.word	0x00000000
        /*03f4*/ 	.word	0x00000160
        /*03f8*/ 	.short	0x010a
        /*03fa*/ 	.byte	0xff
	.zero		1


	//   ....[47]....
        /*03fc*/ 	.word	0x00001b10
        /*0400*/ 	.word	0x00000000
        /*0404*/ 	.word	0x00000150
        /*0408*/ 	.short	0x0101
        /*040a*/ 	.byte	0xff
	.zero		1


	//   ....[48]....
        /*040c*/ 	.word	0x00001bd0
        /*0410*/ 	.word	0x000000ff
        /*0414*/ 	.word	0x00000050
        /*0418*/ 	.short	0x010a
        /*041a*/ 	.byte	0x04
	.zero		1


	//   ....[49]....
        /*041c*/ 	.word	0x00001c60
        /*0420*/ 	.word	0x000000ff
        /*0424*/ 	.word	0x00000050
        /*0428*/ 	.short	0x010a
        /*042a*/ 	.byte	0x21
	.zero		1


	//   ....[50]....
        /*042c*/ 	.word	0x00001df0
        /*0430*/ 	.word	0x000000ff
        /*0434*/ 	.word	0x00000050
        /*0438*/ 	.short	0x010a
        /*043a*/ 	.byte	0x05
	.zero		1


	//   ....[51]....
        /*043c*/ 	.word	0x00001f20
        /*0440*/ 	.word	0x000000ff
        /*0444*/ 	.word	0x000000e8
        /*0448*/ 	.short	0x0101
        /*044a*/ 	.byte	0x15
	.zero		1


	//   ....[52]....
        /*044c*/ 	.word	0x00001f40
        /*0450*/ 	.word	0x000000ff
        /*0454*/ 	.word	0x00000050
        /*0458*/ 	.short	0x010a
        /*045a*/ 	.byte	0x04
	.zero		1


	//   ....[53]....
        /*045c*/ 	.word	0x00001fc0
        /*0460*/ 	.word	0x000000ff
        /*0464*/ 	.word	0x00000050
        /*0468*/ 	.short	0x010a
        /*046a*/ 	.byte	0x11
	.zero		1


	//   ....[54]....
        /*046c*/ 	.word	0x00002150
        /*0470*/ 	.word	0x000000ff
        /*0474*/ 	.word	0x00000050
        /*0478*/ 	.short	0x010a
        /*047a*/ 	.byte	0x05
	.zero		1


	//   ....[55]....
        /*047c*/ 	.word	0x00002290
        /*0480*/ 	.word	0x00000003
        /*0484*/ 	.word	0x000000f0
        /*0488*/ 	.short	0x010a
        /*048a*/ 	.byte	0xff
	.zero		1


	//   ....[56]....
        /*048c*/ 	.word	0x000023e0
        /*0490*/ 	.word	0x00000000
        /*0494*/ 	.word	0x00000000
        /*0498*/ 	.short	0x0101
        /*049a*/ 	.byte	0xff
	.zero		1


	//   ....[57]....
        /*049c*/ 	.word	0x00002990
        /*04a0*/ 	.word	0x000000ff
        /*04a4*/ 	.word	0x00000000
        /*04a8*/ 	.short	0x010a
        /*04aa*/ 	.byte	0x04
	.zero		1


	//   ....[58]....
        /*04ac*/ 	.word	0x00002a20
        /*04b0*/ 	.word	0x000000ff
        /*04b4*/ 	.word	0x00000000
        /*04b8*/ 	.short	0x010a
        /*04ba*/ 	.byte	0x05
	.zero		1


	//   ....[59]....
        /*04bc*/ 	.word	0x00002ab0
        /*04c0*/ 	.word	0x000000ff
        /*04c4*/ 	.word	0x00000000
        /*04c8*/ 	.short	0x010a
        /*04ca*/ 	.byte	0x05
	.zero		1


	//   ....[60]....
        /*04cc*/ 	.word	0x00002b40
        /*04d0*/ 	.word	0x000000ff
        /*04d4*/ 	.word	0x00000000
        /*04d8*/ 	.short	0x010a
        /*04da*/ 	.byte	0x05
	.zero		1


	//   ....[61]....
        /*04dc*/ 	.word	0x00002bd0
        /*04e0*/ 	.word	0x000000ff
        /*04e4*/ 	.word	0x00000000
        /*04e8*/ 	.short	0x010a
        /*04ea*/ 	.byte	0x05
	.zero		1


	//   ....[62]....
        /*04ec*/ 	.word	0x00002c60
        /*04f0*/ 	.word	0x000000ff
        /*04f4*/ 	.word	0x00000000
        /*04f8*/ 	.short	0x010a
        /*04fa*/ 	.byte	0x05
	.zero		1


	//   ....[63]....
        /*04fc*/ 	.word	0x00002cf0
        /*0500*/ 	.word	0x000000ff
        /*0504*/ 	.word	0x00000000
        /*0508*/ 	.short	0x010a
        /*050a*/ 	.byte	0x05
	.zero		1


	//   ....[64]....
        /*050c*/ 	.word	0x00002d80
        /*0510*/ 	.word	0x000000ff
        /*0514*/ 	.word	0x00000000
        /*0518*/ 	.short	0x010a
        /*051a*/ 	.byte	0x05
	.zero		1


	//   ....[65]....
        /*051c*/ 	.word	0x00002e10
        /*0520*/ 	.word	0x000000ff
        /*0524*/ 	.word	0x00000000
        /*0528*/ 	.short	0x010a
        /*052a*/ 	.byte	0x05
	.zero		1


	//   ....[66]....
        /*052c*/ 	.word	0x00002eb0
        /*0530*/ 	.word	0x00000000
        /*0534*/ 	.word	0x00000000
        /*0538*/ 	.short	0x010a
        /*053a*/ 	.byte	0xff
	.zero		1


	//   ....[67]....
        /*053c*/ 	.word	0x00002ff0
        /*0540*/ 	.word	0x00000002
        /*0544*/ 	.word	0x00000150
        /*0548*/ 	.short	0x010a
        /*054a*/ 	.byte	0xff
	.zero		1


	//   ....[68]....
        /*054c*/ 	.word	0x00003050
        /*0550*/ 	.word	0x00000004
        /*0554*/ 	.word	0x00000000
        /*0558*/ 	.short	0x0101
        /*055a*/ 	.byte	0xff
	.zero		1


	//   ....[69]....
        /*055c*/ 	.word	0x00003070
        /*0560*/ 	.word	0x000000ff
        /*0564*/ 	.word	0x00000100
        /*0568*/ 	.short	0x010a
        /*056a*/ 	.byte	0x04
	.zero		1


	//   ....[70]....
        /*056c*/ 	.word	0x00003190
        /*0570*/ 	.word	0x00000002
        /*0574*/ 	.word	0x000000f0
        /*0578*/ 	.short	0x010a
        /*057a*/ 	.byte	0xff
	.zero		1


	//   ....[71]....
        /*057c*/ 	.word	0x000032a0
        /*0580*/ 	.word	0x00000002
        /*0584*/ 	.word	0x00000000
        /*0588*/ 	.short	0x0101
        /*058a*/ 	.byte	0xff
	.zero		1


	//   ....[72]....
        /*058c*/ 	.word	0x00003330
        /*0590*/ 	.word	0x000000ff
        /*0594*/ 	.word	0x00000100
        /*0598*/ 	.short	0x0106
        /*059a*/ 	.byte	0x04
	.zero		1


	//   ....[73]....
        /*059c*/ 	.word	0x00003350
        /*05a0*/ 	.word	0x000000ff
        /*05a4*/ 	.word	0x00000100
        /*05a8*/ 	.short	0x010a
        /*05aa*/ 	.byte	0x04
	.zero		1


	//   ....[74]....
        /*05ac*/ 	.word	0x000033e0
        /*05b0*/ 	.word	0x000000ff
        /*05b4*/ 	.word	0x00000100
        /*05b8*/ 	.short	0x0106
        /*05ba*/ 	.byte	0x07
	.zero		1


	//   ....[75]....
        /*05bc*/ 	.word	0x00003420
        /*05c0*/ 	.word	0x00000000
        /*05c4*/ 	.word	0x00000100
        /*05c8*/ 	.short	0x010a
        /*05ca*/ 	.byte	0xff
	.zero		1


	//   ....[76]....
        /*05cc*/ 	.word	0x00003940
        /*05d0*/ 	.word	0x00000000
        /*05d4*/ 	.word	0x000000f0
        /*05d8*/ 	.short	0x010a
        /*05da*/ 	.byte	0xff
	.zero		1


	//   ....[77]....
        /*05dc*/ 	.word	0x00003a40
        /*05e0*/ 	.word	0x00000003
        /*05e4*/ 	.word	0x00000000
        /*05e8*/ 	.short	0x0101
        /*05ea*/ 	.byte	0xff
	.zero		1


	//   ....[78]....
        /*05ec*/ 	.word	0x00003a50
        /*05f0*/ 	.word	0x000000ff
        /*05f4*/ 	.word	0x00000000
        /*05f8*/ 	.short	0x010a
        /*05fa*/ 	.byte	0x04
	.zero		1


	//   ....[79]....
        /*05fc*/ 	.word	0x00003ad0
        /*0600*/ 	.word	0x000000ff
        /*0604*/ 	.word	0x00000130
        /*0608*/ 	.short	0x010a
        /*060a*/ 	.byte	0x17
	.zero		1


	//   ....[80]....
        /*060c*/ 	.word	0x00003bb0
        /*0610*/ 	.word	0x000000ff
        /*0614*/ 	.word	0x00000000
        /*0618*/ 	.short	0x010a
        /*061a*/ 	.byte	0x05
	.zero		1


	//   ....[81]....
        /*061c*/ 	.word	0x00003cf0
        /*0620*/ 	.word	0x000000ff
        /*0624*/ 	.word	0x00000000
        /*0628*/ 	.short	0x010a
        /*062a*/ 	.byte	0x04
	.zero		1


	//   ....[82]....
        /*062c*/ 	.word	0x00003ee0
        /*0630*/ 	.word	0x000000ff
        /*0634*/ 	.word	0x00000000
        /*0638*/ 	.short	0x010a
        /*063a*/ 	.byte	0x04
	.zero		1


	//   ....[83]....
        /*063c*/ 	.word	0x00003f70
        /*0640*/ 	.word	0x000000ff
        /*0644*/ 	.word	0x00000000
        /*0648*/ 	.short	0x010a
        /*064a*/ 	.byte	0x05
	.zero		1


	//   ....[84]....
        /*064c*/ 	.word	0x00004000
        /*0650*/ 	.word	0x000000ff
        /*0654*/ 	.word	0x00000000
        /*0658*/ 	.short	0x010a
        /*065a*/ 	.byte	0x05
	.zero		1


	//   ....[85]....
        /*065c*/ 	.word	0x00004090
        /*0660*/ 	.word	0x000000ff
        /*0664*/ 	.word	0x00000000
        /*0668*/ 	.short	0x010a
        /*066a*/ 	.byte	0x04
	.zero		1


	//   ....[86]....
        /*066c*/ 	.word	0x000045a0
        /*0670*/ 	.word	0x0000000c
        /*0674*/ 	.word	0x000000f0
        /*0678*/ 	.short	0x010a
        /*067a*/ 	.byte	0xff
	.zero		1


	//   ....[87]....
        /*067c*/ 	.word	0x00004710
        /*0680*/ 	.word	0x00000000
        /*0684*/ 	.word	0x00000000
        /*0688*/ 	.short	0x0101
        /*068a*/ 	.byte	0xff
	.zero		1


	//   ....[88]....
        /*068c*/ 	.word	0x00004ba0
        /*0690*/ 	.word	0x000000ff
        /*0694*/ 	.word	0x000000e8
        /*0698*/ 	.short	0x010a
        /*069a*/ 	.byte	0x15
	.zero		1


	//   ....[89]....
        /*069c*/ 	.word	0x00004d20
        /*06a0*/ 	.word	0x000000ff
        /*06a4*/ 	.word	0x000000c0
        /*06a8*/ 	.short	0x010a
        /*06aa*/ 	.byte	0x15
	.zero		1


	//   ....[90]....
        /*06ac*/ 	.word	0x00004e90
        /*06b0*/ 	.word	0x000000ff
        /*06b4*/ 	.word	0x000000a0
        /*06b8*/ 	.short	0x010b
        /*06ba*/ 	.byte	0x15
	.zero		1


	//   ....[91]....
        /*06bc*/ 	.word	0x00004ea0
        /*06c0*/ 	.word	0x000000ff
        /*06c4*/ 	.word	0x00000000
        /*06c8*/ 	.short	0x0101
        /*06ca*/ 	.byte	0x28
	.zero		1


	//   ....[92]....
        /*06cc*/ 	.word	0x00004eb0
        /*06d0*/ 	.word	0x000000ff
        /*06d4*/ 	.word	0x000000c8
        /*06d8*/ 	.short	0x010a
        /*06da*/ 	.byte	0x15
	.zero		1


	//   ....[93]....
        /*06dc*/ 	.word	0x00005000
        /*06e0*/ 	.word	0x000000ff
        /*06e4*/ 	.word	0x000000a8
        /*06e8*/ 	.short	0x010b
        /*06ea*/ 	.byte	0x15
	.zero		1


	//   ....[94]....
        /*06ec*/ 	.word	0x00005010
        /*06f0*/ 	.word	0x000000ff
        /*06f4*/ 	.word	0x00000000
        /*06f8*/ 	.short	0x0101
        /*06fa*/ 	.byte	0x27
	.zero		1


	//   ....[95]....
        /*06fc*/ 	.word	0x00005020
        /*0700*/ 	.word	0x000000ff
        /*0704*/ 	.word	0x000000d0
        /*0708*/ 	.short	0x010a
        /*070a*/ 	.byte	0x15
	.zero		1


	//   ....[96]....
        /*070c*/ 	.word	0x00005160
        /*0710*/ 	.word	0x000000ff
        /*0714*/ 	.word	0x000000b0
        /*0718*/ 	.short	0x010b
        /*071a*/ 	.byte	0x15
	.zero		1


	//   ....[97]....
        /*071c*/ 	.word	0x00005170
        /*0720*/ 	.word	0x000000ff
        /*0724*/ 	.word	0x00000000
        /*0728*/ 	.short	0x0101
        /*072a*/ 	.byte	0x26
	.zero		1


	//   ....[98]....
        /*072c*/ 	.word	0x00005180
        /*0730*/ 	.word	0x000000ff
        /*0734*/ 	.word	0x000000d8
        /*0738*/ 	.short	0x010a
        /*073a*/ 	.byte	0x15
	.zero		1


	//   ....[99]....
        /*073c*/ 	.word	0x00005370
        /*0740*/ 	.word	0x000000ff
        /*0744*/ 	.word	0x000000b8
        /*0748*/ 	.short	0x010b
        /*074a*/ 	.byte	0x15
	.zero		1


	//   ....[100]....
        /*074c*/ 	.word	0x00005380
        /*0750*/ 	.word	0x000000ff
        /*0754*/ 	.word	0x00000000
        /*0758*/ 	.short	0x0101
        /*075a*/ 	.byte	0x25
	.zero		1


	//   ....[101]....
        /*075c*/ 	.word	0x000053b0
        /*0760*/ 	.word	0x000000ff
        /*0764*/ 	.word	0x000000c0
        /*0768*/ 	.short	0x010a
        /*076a*/ 	.byte	0x15
	.zero		1


	//   ....[102]....
        /*076c*/ 	.word	0x000053d0
        /*0770*/ 	.word	0x000000ff
        /*0774*/ 	.word	0x000000c8
        /*0778*/ 	.short	0x010a
        /*077a*/ 	.byte	0x15
	.zero		1


	//   ....[103]....
        /*077c*/ 	.word	0x000053f0
        /*0780*/ 	.word	0x000000ff
        /*0784*/ 	.word	0x000000d0
        /*0788*/ 	.short	0x010a
        /*078a*/ 	.byte	0x15
	.zero		1


	//   ....[104]....
        /*078c*/ 	.word	0x00005430
        /*0790*/ 	.word	0x00000000
        /*0794*/ 	.word	0x000000d8
        /*0798*/ 	.short	0x010a
        /*079a*/ 	.byte	0xff
	.zero		1


	//   ....[105]....
        /*079c*/ 	.word	0x00005780
        /*07a0*/ 	.word	0x00000003
        /*07a4*/ 	.word	0x000000f0
        /*07a8*/ 	.short	0x010a
        /*07aa*/ 	.byte	0xff
	.zero		1


	//   ....[106]....
        /*07ac*/ 	.word	0x00005900
        /*07b0*/ 	.word	0x00000000
        /*07b4*/ 	.word	0x00000000
        /*07b8*/ 	.short	0x0101
        /*07ba*/ 	.byte	0xff
	.zero		1


	//   ....[107]....
        /*07bc*/ 	.word	0x00006450
        /*07c0*/ 	.word	0x00000002
        /*07c4*/ 	.word	0x000000a0
        /*07c8*/ 	.short	0x010a
        /*07ca*/ 	.byte	0xff
	.zero		1


	//   ....[108]....
        /*07cc*/ 	.word	0x000064c0
        /*07d0*/ 	.word	0x00000047
        /*07d4*/ 	.word	0x00000110
        /*07d8*/ 	.short	0x010a
        /*07da*/ 	.byte	0xff
	.zero		1


	//   ....[109]....
        /*07dc*/ 	.word	0x000065b0
        /*07e0*/ 	.word	0x00000002
        /*07e4*/ 	.word	0x000000a0
        /*07e8*/ 	.short	0x010a
        /*07ea*/ 	.byte	0xff
	.zero		1


	//   ....[110]....
        /*07ec*/ 	.word	0x000066c0
        /*07f0*/ 	.word	0x00000000
        /*07f4*/ 	.word	0x00000000
        /*07f8*/ 	.short	0x0101
        /*07fa*/ 	.byte	0xff
	.zero		1


	//   ....[111]....
        /*07fc*/ 	.word	0x00006740
        /*0800*/ 	.word	0x00000047
        /*0804*/ 	.word	0x00000110
        /*0808*/ 	.short	0x010a
        /*080a*/ 	.byte	0xff
	.zero		1


	//   ....[112]....
        /*080c*/ 	.word	0x00007290
        /*0810*/ 	.word	0x00000070
        /*0814*/ 	.word	0x000000a0
        /*0818*/ 	.short	0x010a
        /*081a*/ 	.byte	0xff
	.zero		1


	//   ....[113]....
        /*081c*/ 	.word	0x00007360
        /*0820*/ 	.word	0x00000070
        /*0824*/ 	.word	0x000000a0
        /*0828*/ 	.short	0x010a
        /*082a*/ 	.byte	0xff
	.zero		1


	//   ....[114]....
        /*082c*/ 	.word	0x00007470
        /*0830*/ 	.word	0x00000000
        /*0834*/ 	.word	0x00000000
        /*0838*/ 	.short	0x0101
        /*083a*/ 	.byte	0xff
	.zero		1


	//   ....[115]....
        /*083c*/ 	.word	0x00007fe0
        /*0840*/ 	.word	0x00000070
        /*0844*/ 	.word	0x000000a0
        /*0848*/ 	.short	0x010a
        /*084a*/ 	.byte	0xff
	.zero		1


	//   ....[116]....
        /*084c*/ 	.word	0x000080b0
        /*0850*/ 	.word	0x00000070
        /*0854*/ 	.word	0x000000a0
        /*0858*/ 	.short	0x010a
        /*085a*/ 	.byte	0xff
	.zero		1


	//   ....[117]....
        /*085c*/ 	.word	0x000081c0
        /*0860*/ 	.word	0x00000000
        /*0864*/ 	.word	0x00000000
        /*0868*/ 	.short	0x0101
        /*086a*/ 	.byte	0xff
	.zero		1


	//   ....[118]....
        /*086c*/ 	.word	0x00008d60
        /*0870*/ 	.word	0x00000066
        /*0874*/ 	.word	0x000000a0
        /*0878*/ 	.short	0x010a
        /*087a*/ 	.byte	0xff
	.zero		1


	//   ....[119]....
        /*087c*/ 	.word	0x00008e30
        /*0880*/ 	.word	0x00000066
        /*0884*/ 	.word	0x000000a0
        /*0888*/ 	.short	0x010a
        /*088a*/ 	.byte	0xff
	.zero		1


	//   ....[120]....
        /*088c*/ 	.word	0x00008f40
        /*0890*/ 	.word	0x00000000
        /*0894*/ 	.word	0x00000000
        /*0898*/ 	.short	0x0101
        /*089a*/ 	.byte	0xff
	.zero		1


	//   ....[121]....
        /*089c*/ 	.word	0x000093d0
        /*08a0*/ 	.word	0x000000ff
        /*08a4*/ 	.word	0x00000000
        /*08a8*/ 	.short	0x0101
        /*08aa*/ 	.byte	0x04
	.zero		1


	//   ....[122]....
        /*08ac*/ 	.word	0x00009be0
        /*08b0*/ 	.word	0x00000000
        /*08b4*/ 	.word	0x00000160
        /*08b8*/ 	.short	0x010a
        /*08ba*/ 	.byte	0xff
	.zero		1


	//   ....[123]....
        /*08bc*/ 	.word	0x00009c40
        /*08c0*/ 	.word	0x00000000
        /*08c4*/ 	.word	0x00000050
        /*08c8*/ 	.short	0x010a
        /*08ca*/ 	.byte	0xff
	.zero		1


	//   ....[124]....
        /*08cc*/ 	.word	0x00009ca0
        /*08d0*/ 	.word	0x00000000
        /*08d4*/ 	.word	0x00000050
        /*08d8*/ 	.short	0x010a
        /*08da*/ 	.byte	0xff
	.zero		1


	//   ....[125]....
        /*08dc*/ 	.word	0x00009cf0
        /*08e0*/ 	.word	0x00000003
        /*08e4*/ 	.word	0x000000f0
        /*08e8*/ 	.short	0x010a
        /*08ea*/ 	.byte	0xff
	.zero		1


	//   ....[126]....
        /*08ec*/ 	.word	0x00009d50
        /*08f0*/ 	.word	0x00000000
        /*08f4*/ 	.word	0x00000000
        /*08f8*/ 	.short	0x010a
        /*08fa*/ 	.byte	0xff
	.zero		1


	//   ....[127]....
        /*08fc*/ 	.word	0x00009db0
        /*0900*/ 	.word	0x00000000
        /*0904*/ 	.word	0x00000000
        /*0908*/ 	.short	0x010a
        /*090a*/ 	.byte	0xff
	.zero		1


	//   ....[128]....
        /*090c*/ 	.word	0x00009e10
        /*0910*/ 	.word	0x00000000
        /*0914*/ 	.word	0x00000000
        /*0918*/ 	.short	0x010a
        /*091a*/ 	.byte	0xff
	.zero		1


	//   ....[129]....
        /*091c*/ 	.word	0x00009e70
        /*0920*/ 	.word	0x00000000
        /*0924*/ 	.word	0x00000000
        /*0928*/ 	.short	0x010a
        /*092a*/ 	.byte	0xff
	.zero		1


	//   ....[130]....
        /*092c*/ 	.word	0x00009ed0
        /*0930*/ 	.word	0x00000000
        /*0934*/ 	.word	0x00000000
        /*0938*/ 	.short	0x010a
        /*093a*/ 	.byte	0xff
	.zero		1


	//   ....[131]....
        /*093c*/ 	.word	0x00009f30
        /*0940*/ 	.word	0x00000000
        /*0944*/ 	.word	0x00000000
        /*0948*/ 	.short	0x010a
        /*094a*/ 	.byte	0xff
	.zero		1


	//   ....[132]....
        /*094c*/ 	.word	0x00009f90
        /*0950*/ 	.word	0x00000000
        /*0954*/ 	.word	0x00000000
        /*0958*/ 	.short	0x010a
        /*095a*/ 	.byte	0xff
	.zero		1


	//   ....[133]....
        /*095c*/ 	.word	0x00009ff0
        /*0960*/ 	.word	0x00000000
        /*0964*/ 	.word	0x00000000
        /*0968*/ 	.short	0x010a
        /*096a*/ 	.byte	0xff
	.zero		1


	//   ....[134]....
        /*096c*/ 	.word	0x0000a050
        /*0970*/ 	.word	0x00000000
        /*0974*/ 	.word	0x00000000
        /*0978*/ 	.short	0x010a
        /*097a*/ 	.byte	0xff
	.zero		1


	//   ....[135]....
        /*097c*/ 	.word	0x0000a0a0
        /*0980*/ 	.word	0x00000002
        /*0984*/ 	.word	0x00000150
        /*0988*/ 	.short	0x010a
        /*098a*/ 	.byte	0xff
	.zero		1


	//   ....[136]....
        /*098c*/ 	.word	0x0000a100
        /*0990*/ 	.word	0x00000002
        /*0994*/ 	.word	0x00000100
        /*0998*/ 	.short	0x010a
        /*099a*/ 	.byte	0xff
	.zero		1


	//   ....[137]....
        /*099c*/ 	.word	0x0000a150
        /*09a0*/ 	.word	0x00000002
        /*09a4*/ 	.word	0x000000f0
        /*09a8*/ 	.short	0x010a
        /*09aa*/ 	.byte	0xff
	.zero		1


	//   ....[138]....
        /*09ac*/ 	.word	0x0000a1b0
        /*09b0*/ 	.word	0x00000000
        /*09b4*/ 	.word	0x00000100
        /*09b8*/ 	.short	0x010a
        /*09ba*/ 	.byte	0xff
	.zero		1


	//   ....[139]....
        /*09bc*/ 	.word	0x0000a200
        /*09c0*/ 	.word	0x00000000
        /*09c4*/ 	.word	0x000000f0
        /*09c8*/ 	.short	0x010a
        /*09ca*/ 	.byte	0xff
	.zero		1


	//   ....[140]....
        /*09cc*/ 	.word	0x0000a260
        /*09d0*/ 	.word	0x00000003
        /*09d4*/ 	.word	0x00000130
        /*09d8*/ 	.short	0x010a
        /*09da*/ 	.byte	0xff
	.zero		1


	//   ....[141]....
        /*09dc*/ 	.word	0x0000a2c0
        /*09e0*/ 	.word	0x00000000
        /*09e4*/ 	.word	0x00000000
        /*09e8*/ 	.short	0x010a
        /*09ea*/ 	.byte	0xff
	.zero		1


	//   ....[142]....
        /*09ec*/ 	.word	0x0000a320
        /*09f0*/ 	.word	0x00000000
        /*09f4*/ 	.word	0x00000000
        /*09f8*/ 	.short	0x010a
        /*09fa*/ 	.byte	0xff
	.zero		1


	//   ....[143]....
        /*09fc*/ 	.word	0x0000a380
        /*0a00*/ 	.word	0x00000000
        /*0a04*/ 	.word	0x00000000
        /*0a08*/ 	.short	0x010a
        /*0a0a*/ 	.byte	0xff
	.zero		1


	//   ....[144]....
        /*0a0c*/ 	.word	0x0000a3e0
        /*0a10*/ 	.word	0x00000000
        /*0a14*/ 	.word	0x00000000
        /*0a18*/ 	.short	0x010a
        /*0a1a*/ 	.byte	0xff
	.zero		1


	//   ....[145]....
        /*0a1c*/ 	.word	0x0000a440
        /*0a20*/ 	.word	0x00000000
        /*0a24*/ 	.word	0x00000000
        /*0a28*/ 	.short	0x010a
        /*0a2a*/ 	.byte	0xff
	.zero		1


	//   ....[146]....
        /*0a2c*/ 	.word	0x0000a490
        /*0a30*/ 	.word	0x0000000c
        /*0a34*/ 	.word	0x000000f0
        /*0a38*/ 	.short	0x010a
        /*0a3a*/ 	.byte	0xff
	.zero		1


	//   ....[147]....
        /*0a3c*/ 	.word	0x0000a4f0
        /*0a40*/ 	.word	0x00000000
        /*0a44*/ 	.word	0x000000e8
        /*0a48*/ 	.short	0x010a
        /*0a4a*/ 	.byte	0xff
	.zero		1


	//   ....[148]....
        /*0a4c*/ 	.word	0x0000a550
        /*0a50*/ 	.word	0x00000000
        /*0a54*/ 	.word	0x000000c0
        /*0a58*/ 	.short	0x010a
        /*0a5a*/ 	.byte	0xff
	.zero		1


	//   ....[149]....
        /*0a5c*/ 	.word	0x0000a5b0
        /*0a60*/ 	.word	0x00000000
        /*0a64*/ 	.word	0x000000c8
        /*0a68*/ 	.short	0x010a
        /*0a6a*/ 	.byte	0xff
	.zero		1


	//   ....[150]....
        /*0a6c*/ 	.word	0x0000a610
        /*0a70*/ 	.word	0x00000000
        /*0a74*/ 	.word	0x000000d0
        /*0a78*/ 	.short	0x010a
        /*0a7a*/ 	.byte	0xff
	.zero		1


	//   ....[151]....
        /*0a7c*/ 	.word	0x0000a670
        /*0a80*/ 	.word	0x00000000
        /*0a84*/ 	.word	0x000000d8
        /*0a88*/ 	.short	0x010a
        /*0a8a*/ 	.byte	0xff
	.zero		1


	//   ....[152]....
        /*0a8c*/ 	.word	0x0000a6d0
        /*0a90*/ 	.word	0x00000000
        /*0a94*/ 	.word	0x000000c0
        /*0a98*/ 	.short	0x010a
        /*0a9a*/ 	.byte	0xff
	.zero		1


	//   ....[153]....
        /*0a9c*/ 	.word	0x0000a730
        /*0aa0*/ 	.word	0x00000000
        /*0aa4*/ 	.word	0x000000c8
        /*0aa8*/ 	.short	0x010a
        /*0aaa*/ 	.byte	0xff
	.zero		1


	//   ....[154]....
        /*0aac*/ 	.word	0x0000a790
        /*0ab0*/ 	.word	0x00000000
        /*0ab4*/ 	.word	0x000000d0
        /*0ab8*/ 	.short	0x010a
        /*0aba*/ 	.byte	0xff
	.zero		1


	//   ....[155]....
        /*0abc*/ 	.word	0x0000a7e0
        /*0ac0*/ 	.word	0x00000003
        /*0ac4*/ 	.word	0x000000f0
        /*0ac8*/ 	.short	0x010a
        /*0aca*/ 	.byte	0xff
	.zero		1


	//   ....[156]....
        /*0acc*/ 	.word	0x0000a830
        /*0ad0*/ 	.word	0x00000002
        /*0ad4*/ 	.word	0x000000a0
        /*0ad8*/ 	.short	0x010a
        /*0ada*/ 	.byte	0xff
	.zero		1


	//   ....[157]....
        /*0adc*/ 	.word	0x0000a880
        /*0ae0*/ 	.word	0x00000047
        /*0ae4*/ 	.word	0x00000110
        /*0ae8*/ 	.short	0x010a
        /*0aea*/ 	.byte	0xff
	.zero		1


	//   ....[158]....
        /*0aec*/ 	.word	0x0000a8d0
        /*0af0*/ 	.word	0x00000070
        /*0af4*/ 	.word	0x000000a0
        /*0af8*/ 	.short	0x010a
        /*0afa*/ 	.byte	0xff
	.zero		1


	//   ....[159]....
        /*0afc*/ 	.word	0x0000a920
        /*0b00*/ 	.word	0x00000070
        /*0b04*/ 	.word	0x000000a0
        /*0b08*/ 	.short	0x010a
        /*0b0a*/ 	.byte	0xff
	.zero		1


	//   ....[160]....
        /*0b0c*/ 	.word	0x0000a970
        /*0b10*/ 	.word	0x00000066
        /*0b14*/ 	.word	0x000000a0
        /*0b18*/ 	.short	0x010a
        /*0b1a*/ 	.byte	0xff
	.zero		1


	//----- nvinfo : EIATTR_NUM_MBARRIERS
	.align		4
.L_48:
        /*0b1c*/ 	.byte	0x03, 0x38
        /*0b1e*/ 	.short	0x002e


	//----- nvinfo : EIATTR_EXIT_INSTR_OFFSETS
	.align		4
        /*0b20*/ 	.byte	0x04, 0x1c
        /*0b22*/ 	.short	(.L_50 - .L_49)


	//   ....[0]....
.L_49:
        /*0b24*/ 	.word	0x00002ee0


	//   ....[1]....
        /*0b28*/ 	.word	0x000033f0


	//   ....[2]....
        /*0b2c*/ 	.word	0x00003450


	//   ....[3]....
        /*0b30*/ 	.word	0x000042f0


	//   ....[4]....
        /*0b34*/ 	.word	0x00005460


	//   ....[5]....
        /*0b38*/ 	.word	0x000054a0


	//   ....[6]....
        /*0b3c*/ 	.word	0x00009bd0


	//----- nvinfo : EIATTR_MAX_THREADS
	.align		4
.L_50:
        /*0b40*/ 	.byte	0x04, 0x05
        /*0b42*/ 	.short	(.L_52 - .L_51)
.L_51:
        /*0b44*/ 	.word	0x00000100
        /*0b48*/ 	.word	0x00000001
        /*0b4c*/ 	.word	0x00000001


	//----- nvinfo : EIATTR_CRS_STACK_SIZE
	.align		4
.L_52:
        /*0b50*/ 	.byte	0x04, 0x1e
        /*0b52*/ 	.short	(.L_54 - .L_53)
.L_53:
        /*0b54*/ 	.word	0x00000000


	//----- nvinfo : EIATTR_CBANK_PARAM_SIZE
	.align		4
.L_54:
        /*0b58*/ 	.byte	0x03, 0x19
        /*0b5a*/ 	.short	0x0800


	//----- nvinfo : EIATTR_PARAM_CBANK
	.align		4
        /*0b5c*/ 	.byte	0x04, 0x0a
        /*0b5e*/ 	.short	(.L_56 - .L_55)
	.align		4
.L_55:
        /*0b60*/ 	.word	index@(.nv.constant0._ZN7cutlass13device_kernelINS_4gemm6kernel13GemmUniversalIN4cute5tupleIJiiiiEEENS1_10collective13CollectiveMmaINS1_35MainloopSm100TmaUmmaWarpSpecializedILi10ELi2ELi4ENS5_IJNS4_1CILi2EEESB_NSA_ILi1EEEEEEEENS5_IJNSA_ILi64EEENSA_ILi256EEESF_EEENS_12float_e5m2_tENS5_IJlSC_lEEESI_SJ_NS4_8TiledMMAINS4_8MMA_AtomIJNS4_10MMA_TraitsINS4_19SM100_MMA_F8F6F4_SSEJSI_SI_fSF_SG_NS4_17integral_constantINS4_4UMMA5MajorELSQ_0EEESR_NSO_INSP_7ScaleInELSS_0EEEST_EEEEEENS4_6LayoutINS5_IJSC_SC_SC_EEENS5_IJNSA_ILi0EEESY_SY_EEEEENS5_IJNS4_10UnderscoreES11_S11_EEEEENS4_23SM90_TMA_LOAD_MULTICASTENS4_14ComposedLayoutINS4_7SwizzleILi2ELi4ELi3EEENS4_18smem_ptr_flag_bitsILi8EEENSW_INS5_IJNSA_ILi8EEESF_EEENS5_IJSF_SC_EEEEEEEvNS4_8identityES14_S1E_vS1F_EENS_8epilogue10collective18CollectiveEpilogueINS1H_23Sm100TmaWarpSpecializedILi4ELi2ELi32ELb0ELb0EEEJSH_NS5_IJNSW_ISF_SC_EES1M_EEESI_SJ_SI_SJ_NS1H_6fusion15FusionCallbacksIS1L_NS1O_17LinearCombinationISI_fSI_fLNS_15FloatRoundStyleE2EEESH_S1N_JEEENS4_5SM1004TMEM4LOAD26SM100_TMEM_LOAD_16dp32b32xENS4_13SM90_TMA_LOADES1E_NS4_39AutoVectorizingCopyWithAssumedAlignmentILi128EEENS4_14SM90_TMA_STOREES1E_S20_S20_EEEvvEEEEvNT_6ParamsE)
        /*0b64*/ 	.short	0x0380
        /*0b66*/ 	.short	0x0800


	//----- nvinfo : EIATTR_SW_WAR
	.align		4
.L_56:
        /*0b68*/ 	.byte	0x04, 0x36
        /*0b6a*/ 	.short	(.L_58 - .L_57)
.L_57:
        /*0b6c*/ 	.word	0x00000008
.L_58:


//--------------------- .nv.callgraph             --------------------------
	.section	.nv.callgraph,"",@"SHT_CUDA_CALLGRAPH"
	.align	4
	.sectionentsize	8
	.align		4
        /*0000*/ 	.word	0x00000000
	.align		4
        /*0004*/ 	.word	0xffffffff
	.align		4
        /*0008*/ 	.word	index@(_ZN7cutlass13device_kernelINS_4gemm6kernel13GemmUniversalIN4cute5tupleIJiiiiEEENS1_10collective13CollectiveMmaINS1_35MainloopSm100TmaUmmaWarpSpecializedILi10ELi2ELi4ENS5_IJNS4_1CILi2EEESB_NSA_ILi1EEEEEEEENS5_IJNSA_ILi64EEENSA_ILi256EEESF_EEENS_12float_e5m2_tENS5_IJlSC_lEEESI_SJ_NS4_8TiledMMAINS4_8MMA_AtomIJNS4_10MMA_TraitsINS4_19SM100_MMA_F8F6F4_SSEJSI_SI_fSF_SG_NS4_17integral_constantINS4_4UMMA5MajorELSQ_0EEESR_NSO_INSP_7ScaleInELSS_0EEEST_EEEEEENS4_6LayoutINS5_IJSC_SC_SC_EEENS5_IJNSA_ILi0EEESY_SY_EEEEENS5_IJNS4_10UnderscoreES11_S11_EEEEENS4_23SM90_TMA_LOAD_MULTICASTENS4_14ComposedLayoutINS4_7SwizzleILi2ELi4ELi3EEENS4_18smem_ptr_flag_bitsILi8EEENSW_INS5_IJNSA_ILi8EEESF_EEENS5_IJSF_SC_EEEEEEEvNS4_8identityES14_S1E_vS1F_EENS_8epilogue10collective18CollectiveEpilogueINS1H_23Sm100TmaWarpSpecializedILi4ELi2ELi32ELb0ELb0EEEJSH_NS5_IJNSW_ISF_SC_EES1M_EEESI_SJ_SI_SJ_NS1H_6fusion15FusionCallbacksIS1L_NS1O_17LinearCombinationISI_fSI_fLNS_15FloatRoundStyleE2EEESH_S1N_JEEENS4_5SM1004TMEM4LOAD26SM100_TMEM_LOAD_16dp32b32xENS4_13SM90_TMA_LOADES1E_NS4_39AutoVectorizingCopyWithAssumedAlignmentILi128EEENS4_14SM90_TMA_STOREES1E_S20_S20_EEEvvEEEEvNT_6ParamsE)
	.align		4
        /*000c*/ 	.word	index@(__assertfail)
	.align		4
        /*0010*/ 	.word	0x00000000
	.align		4
        /*0014*/ 	.word	0xfffffffe
	.align		4
        /*0018*/ 	.word	0x00000000
	.align		4
        /*001c*/ 	.word	0xfffffffd
	.align		4
        /*0020*/ 	.word	0x00000000
	.align		4
        /*0024*/ 	.word	0xfffffffc


//--------------------- .nv.constant4             --------------------------
	.section	.nv.constant4,"a",@progbits
	.align	8
	.align		8
.nv.constant4:
        /*0000*/ 	.dword	__assertfail
	.align		8
        /*0008*/ 	.dword	__unnamed_1
	.align		8
        /*0010*/ 	.dword	__unnamed_2
	.align		8
        /*0018*/ 	.dword	__unnamed_3
	.align		8
        /*0020*/ 	.dword	_ZN39_INTERNAL_beacc95f_4_k_cu_0327fddd_86654cuda3std3__45__cpo5beginE
	.align		8
        /*0028*/ 	.dword	_ZN39_INTERNAL_beacc95f_4_k_cu_0327fddd_86654cuda3std3__45__cpo3endE
	.align		8
        /*0030*/ 	.dword	_ZN39_INTERNAL_beacc95f_4_k_cu_0327fddd_86654cuda3std3__45__cpo6cbeginE
	.align		8
        /*0038*/ 	.dword	_ZN39_INTERNAL_beacc95f_4_k_cu_0327fddd_86654cuda3std3__45__cpo4cendE
	.align		8
        /*0040*/ 	.dword	_ZN39_INTERNAL_beacc95f_4_k_cu_0327fddd_86654cuda3std3__441_GLOBAL__N__beacc95f_4_k_cu_0327fddd_86656ignoreE
	.align		8
        /*0048*/ 	.dword	_ZN39_INTERNAL_beacc95f_4_k_cu_0327fddd_86654cuda3std3__419piecewise_constructE
	.align		8
        /*0050*/ 	.dword	_ZN39_INTERNAL_beacc95f_4_k_cu_0327fddd_86654cuda3std3__48in_placeE
	.align		8
        /*0058*/ 	.dword	_ZN39_INTERNAL_beacc95f_4_k_cu_0327fddd_86654cuda3std6ranges3__45__cpo4swapE
	.align		8
        /*0060*/ 	.dword	_ZN39_INTERNAL_beacc95f_4_k_cu_0327fddd_86654cuda3std6ranges3__45__cpo9iter_moveE
	.align		8
        /*0068*/ 	.dword	_ZN39_INTERNAL_beacc95f_4_k_cu_0327fddd_86654cute7productE
	.align		8
        /*0070*/ 	.dword	_ZN39_INTERNAL_beacc95f_4_k_cu_0327fddd_86654cute1_E
	.align		8
        /*0078*/ 	.dword	$str$25
	.align		8
        /*0080*/ 	.dword	$str$26
	.align		8
        /*0088*/ 	.dword	$str$27
	.align		8
        /*0090*/ 	.dword	$str$28


//--------------------- .text._ZN7cutlass13device_kernelINS_4gemm6kernel13GemmUniversalIN4cute5tupleIJiiiiEEENS1_10collective13CollectiveMmaINS1_35MainloopSm100TmaUmmaWarpSpecializedILi10ELi2ELi4ENS5_IJNS4_1CILi2EEESB_NSA_ILi1EEEEEEEENS5_IJNSA_ILi64EEENSA_ILi256EEESF_EEENS_12float_e5m2_tENS5_IJlSC_lEEESI_SJ_NS4_8TiledMMAINS4_8MMA_AtomIJNS4_10MMA_TraitsINS4_19SM100_MMA_F8F6F4_SSEJSI_SI_fSF_SG_NS4_17integral_constantINS4_4UMMA5MajorELSQ_0EEESR_NSO_INSP_7ScaleInELSS_0EEEST_EEEEEENS4_6LayoutINS5_IJSC_SC_SC_EEENS5_IJNSA_ILi0EEESY_SY_EEEEENS5_IJNS4_10UnderscoreES11_S11_EEEEENS4_23SM90_TMA_LOAD_MULTICASTENS4_14ComposedLayoutINS4_7SwizzleILi2ELi4ELi3EEENS4_18smem_ptr_flag_bitsILi8EEENSW_INS5_IJNSA_ILi8EEESF_EEENS5_IJSF_SC_EEEEEEEvNS4_8identityES14_S1E_vS1F_EENS_8epilogue10collective18CollectiveEpilogueINS1H_23Sm100TmaWarpSpecializedILi4ELi2ELi32ELb0ELb0EEEJSH_NS5_IJNSW_ISF_SC_EES1M_EEESI_SJ_SI_SJ_NS1H_6fusion15FusionCallbacksIS1L_NS1O_17LinearCombinationISI_fSI_fLNS_15FloatRoundStyleE2EEESH_S1N_JEEENS4_5SM1004TMEM4LOAD26SM100_TMEM_LOAD_16dp32b32xENS4_13SM90_TMA_LOADES1E_NS4_39AutoVectorizingCopyWithAssumedAlignmentILi128EEENS4_14SM90_TMA_STOREES1E_S20_S20_EEEvvEEEEvNT_6ParamsE --------------------------
	.section	.text._ZN7cutlass13device_kernelINS_4gemm6kernel13GemmUniversalIN4cute5tupleIJiiiiEEENS1_10collective13CollectiveMmaINS1_35MainloopSm100TmaUmmaWarpSpecializedILi10ELi2ELi4ENS5_IJNS4_1CILi2EEESB_NSA_ILi1EEEEEEEENS5_IJNSA_ILi64EEENSA_ILi256EEESF_EEENS_12float_e5m2_tENS5_IJlSC_lEEESI_SJ_NS4_8TiledMMAINS4_8MMA_AtomIJNS4_10MMA_TraitsINS4_19SM100_MMA_F8F6F4_SSEJSI_SI_fSF_SG_NS4_17integral_constantINS4_4UMMA5MajorELSQ_0EEESR_NSO_INSP_7ScaleInELSS_0EEEST_EEEEEENS4_6LayoutINS5_IJSC_SC_SC_EEENS5_IJNSA_ILi0EEESY_SY_EEEEENS5_IJNS4_10UnderscoreES11_S11_EEEEENS4_23SM90_TMA_LOAD_MULTICASTENS4_14ComposedLayoutINS4_7SwizzleILi2ELi4ELi3EEENS4_18smem_ptr_flag_bitsILi8EEENSW_INS5_IJNSA_ILi8EEESF_EEENS5_IJSF_SC_EEEEEEEvNS4_8identityES14_S1E_vS1F_EENS_8epilogue10collective18CollectiveEpilogueINS1H_23Sm100TmaWarpSpecializedILi4ELi2ELi32ELb0ELb0EEEJSH_NS5_IJNSW_ISF_SC_EES1M_EEESI_SJ_SI_SJ_NS1H_6fusion15FusionCallbacksIS1L_NS1O_17LinearCombinationISI_fSI_fLNS_15FloatRoundStyleE2EEESH_S1N_JEEENS4_5SM1004TMEM4LOAD26SM100_TMEM_LOAD_16dp32b32xENS4_13SM90_TMA_LOADES1E_NS4_39AutoVectorizingCopyWithAssumedAlignmentILi128EEENS4_14SM90_TMA_STOREES1E_S20_S20_EEEvvEEEEvNT_6ParamsE,"ax",@progbits
	.align	128
.text._ZN7cutlass13device_kernelINS_4gemm6kernel13GemmUniversalIN4cute5tupleIJiiiiEEENS1_10collective13CollectiveMmaINS1_35MainloopSm100TmaUmmaWarpSpecializedILi10ELi2ELi4ENS5_IJNS4_1CILi2EEESB_NSA_ILi1EEEEEEEENS5_IJNSA_ILi64EEENSA_ILi256EEESF_EEENS_12float_e5m2_tENS5_IJlSC_lEEESI_SJ_NS4_8TiledMMAINS4_8MMA_AtomIJNS4_10MMA_TraitsINS4_19SM100_MMA_F8F6F4_SSEJSI_SI_fSF_SG_NS4_17integral_constantINS4_4UMMA5MajorELSQ_0EEESR_NSO_INSP_7ScaleInELSS_0EEEST_EEEEEENS4_6LayoutINS5_IJSC_SC_SC_EEENS5_IJNSA_ILi0EEESY_SY_EEEEENS5_IJNS4_10UnderscoreES11_S11_EEEEENS4_23SM90_TMA_LOAD_MULTICASTENS4_14ComposedLayoutINS4_7SwizzleILi2ELi4ELi3EEENS4_18smem_ptr_flag_bitsILi8EEENSW_INS5_IJNSA_ILi8EEESF_EEENS5_IJSF_SC_EEEEEEEvNS4_8identityES14_S1E_vS1F_EENS_8epilogue10collective18CollectiveEpilogueINS1H_23Sm100TmaWarpSpecializedILi4ELi2ELi32ELb0ELb0EEEJSH_NS5_IJNSW_ISF_SC_EES1M_EEESI_SJ_SI_SJ_NS1H_6fusion15FusionCallbacksIS1L_NS1O_17LinearCombinationISI_fSI_fLNS_15FloatRoundStyleE2EEESH_S1N_JEEENS4_5SM1004TMEM4LOAD26SM100_TMEM_LOAD_16dp32b32xENS4_13SM90_TMA_LOADES1E_NS4_39AutoVectorizingCopyWithAssumedAlignmentILi128EEENS4_14SM90_TMA_STOREES1E_S20_S20_EEEvvEEEEvNT_6ParamsE:
        .type           _ZN7cutlass13device_kernelINS_4gemm6kernel13GemmUniversalIN4cute5tupleIJiiiiEEENS1_10collective13CollectiveMmaINS1_35MainloopSm100TmaUmmaWarpSpecializedILi10ELi2ELi4ENS5_IJNS4_1CILi2EEESB_NSA_ILi1EEEEEEEENS5_IJNSA_ILi64EEENSA_ILi256EEESF_EEENS_12float_e5m2_tENS5_IJlSC_lEEESI_SJ_NS4_8TiledMMAINS4_8MMA_AtomIJNS4_10MMA_TraitsINS4_19SM100_MMA_F8F6F4_SSEJSI_SI_fSF_SG_NS4_17integral_constantINS4_4UMMA5MajorELSQ_0EEESR_NSO_INSP_7ScaleInELSS_0EEEST_EEEEEENS4_6LayoutINS5_IJSC_SC_SC_EEENS5_IJNSA_ILi0EEESY_SY_EEEEENS5_IJNS4_10UnderscoreES11_S11_EEEEENS4_23SM90_TMA_LOAD_MULTICASTENS4_14ComposedLayoutINS4_7SwizzleILi2ELi4ELi3EEENS4_18smem_ptr_flag_bitsILi8EEENSW_INS5_IJNSA_ILi8EEESF_EEENS5_IJSF_SC_EEEEEEEvNS4_8identityES14_S1E_vS1F_EENS_8epilogue10collective18CollectiveEpilogueINS1H_23Sm100TmaWarpSpecializedILi4ELi2ELi32ELb0ELb0EEEJSH_NS5_IJNSW_ISF_SC_EES1M_EEESI_SJ_SI_SJ_NS1H_6fusion15FusionCallbacksIS1L_NS1O_17LinearCombinationISI_fSI_fLNS_15FloatRoundStyleE2EEESH_S1N_JEEENS4_5SM1004TMEM4LOAD26SM100_TMEM_LOAD_16dp32b32xENS4_13SM90_TMA_LOADES1E_NS4_39AutoVectorizingCopyWithAssumedAlignmentILi128EEENS4_14SM90_TMA_STOREES1E_S20_S20_EEEvvEEEEvNT_6ParamsE,@function
        .size           _ZN7cutlass13device_kernelINS_4gemm6kernel13GemmUniversalIN4cute5tupleIJiiiiEEENS1_10collective13CollectiveMmaINS1_35MainloopSm100TmaUmmaWarpSpecializedILi10ELi2ELi4ENS5_IJNS4_1CILi2EEESB_NSA_ILi1EEEEEEEENS5_IJNSA_ILi64EEENSA_ILi256EEESF_EEENS_12float_e5m2_tENS5_IJlSC_lEEESI_SJ_NS4_8TiledMMAINS4_8MMA_AtomIJNS4_10MMA_TraitsINS4_19SM100_MMA_F8F6F4_SSEJSI_SI_fSF_SG_NS4_17integral_constantINS4_4UMMA5MajorELSQ_0EEESR_NSO_INSP_7ScaleInELSS_0EEEST_EEEEEENS4_6LayoutINS5_IJSC_SC_SC_EEENS5_IJNSA_ILi0EEESY_SY_EEEEENS5_IJNS4_10UnderscoreES11_S11_EEEEENS4_23SM90_TMA_LOAD_MULTICASTENS4_14ComposedLayoutINS4_7SwizzleILi2ELi4ELi3EEENS4_18smem_ptr_flag_bitsILi8EEENSW_INS5_IJNSA_ILi8EEESF_EEENS5_IJSF_SC_EEEEEEEvNS4_8identityES14_S1E_vS1F_EENS_8epilogue10collective18CollectiveEpilogueINS1H_23Sm100TmaWarpSpecializedILi4ELi2ELi32ELb0ELb0EEEJSH_NS5_IJNSW_ISF_SC_EES1M_EEESI_SJ_SI_SJ_NS1H_6fusion15FusionCallbacksIS1L_NS1O_17LinearCombinationISI_fSI_fLNS_15FloatRoundStyleE2EEESH_S1N_JEEENS4_5SM1004TMEM4LOAD26SM100_TMEM_LOAD_16dp32b32xENS4_13SM90_TMA_LOADES1E_NS4_39AutoVectorizingCopyWithAssumedAlignmentILi128EEENS4_14SM90_TMA_STOREES1E_S20_S20_EEEvvEEEEvNT_6ParamsE,(.L_x_196 - _ZN7cutlass13device_kernelINS_4gemm6kernel13GemmUniversalIN4cute5tupleIJiiiiEEENS1_10collective13CollectiveMmaINS1_35MainloopSm100TmaUmmaWarpSpecializedILi10ELi2ELi4ENS5_IJNS4_1CILi2EEESB_NSA_ILi1EEEEEEEENS5_IJNSA_ILi64EEENSA_ILi256EEESF_EEENS_12float_e5m2_tENS5_IJlSC_lEEESI_SJ_NS4_8TiledMMAINS4_8MMA_AtomIJNS4_10MMA_TraitsINS4_19SM100_MMA_F8F6F4_SSEJSI_SI_fSF_SG_NS4_17integral_constantINS4_4UMMA5MajorELSQ_0EEESR_NSO_INSP_7ScaleInELSS_0EEEST_EEEEEENS4_6LayoutINS5_IJSC_SC_SC_EEENS5_IJNSA_ILi0EEESY_SY_EEEEENS5_IJNS4_10UnderscoreES11_S11_EEEEENS4_23SM90_TMA_LOAD_MULTICASTENS4_14ComposedLayoutINS4_7SwizzleILi2ELi4ELi3EEENS4_18smem_ptr_flag_bitsILi8EEENSW_INS5_IJNSA_ILi8EEESF_EEENS5_IJSF_SC_EEEEEEEvNS4_8identityES14_S1E_vS1F_EENS_8epilogue10collective18CollectiveEpilogueINS1H_23Sm100TmaWarpSpecializedILi4ELi2ELi32ELb0ELb0EEEJSH_NS5_IJNSW_ISF_SC_EES1M_EEESI_SJ_SI_SJ_NS1H_6fusion15FusionCallbacksIS1L_NS1O_17LinearCombinationISI_fSI_fLNS_15FloatRoundStyleE2EEESH_S1N_JEEENS4_5SM1004TMEM4LOAD26SM100_TMEM_LOAD_16dp32b32xENS4_13SM90_TMA_LOADES1E_NS4_39AutoVectorizingCopyWithAssumedAlignmentILi128EEENS4_14SM90_TMA_STOREES1E_S20_S20_EEEvvEEEEvNT_6ParamsE)
        .other          _ZN7cutlass13device_kernelINS_4gemm6kernel13GemmUniversalIN4cute5tupleIJiiiiEEENS1_10collective13CollectiveMmaINS1_35MainloopSm100TmaUmmaWarpSpecializedILi10ELi2ELi4ENS5_IJNS4_1CILi2EEESB_NSA_ILi1EEEEEEEENS5_IJNSA_ILi64EEENSA_ILi256EEESF_EEENS_12float_e5m2_tENS5_IJlSC_lEEESI_SJ_NS4_8TiledMMAINS4_8MMA_AtomIJNS4_10MMA_TraitsINS4_19SM100_MMA_F8F6F4_SSEJSI_SI_fSF_SG_NS4_17integral_constantINS4_4UMMA5MajorELSQ_0EEESR_NSO_INSP_7ScaleInELSS_0EEEST_EEEEEENS4_6LayoutINS5_IJSC_SC_SC_EEENS5_IJNSA_ILi0EEESY_SY_EEEEENS5_IJNS4_10UnderscoreES11_S11_EEEEENS4_23SM90_TMA_LOAD_MULTICASTENS4_14ComposedLayoutINS4_7SwizzleILi2ELi4ELi3EEENS4_18smem_ptr_flag_bitsILi8EEENSW_INS5_IJNSA_ILi8EEESF_EEENS5_IJSF_SC_EEEEEEEvNS4_8identityES14_S1E_vS1F_EENS_8epilogue10collective18CollectiveEpilogueINS1H_23Sm100TmaWarpSpecializedILi4ELi2ELi32ELb0ELb0EEEJSH_NS5_IJNSW_ISF_SC_EES1M_EEESI_SJ_SI_SJ_NS1H_6fusion15FusionCallbacksIS1L_NS1O_17LinearCombinationISI_fSI_fLNS_15FloatRoundStyleE2EEESH_S1N_JEEENS4_5SM1004TMEM4LOAD26SM100_TMEM_LOAD_16dp32b32xENS4_13SM90_TMA_LOADES1E_NS4_39AutoVectorizingCopyWithAssumedAlignmentILi128EEENS4_14SM90_TMA_STOREES1E_S20_S20_EEEvvEEEEvNT_6ParamsE,@"STO_CUDA_ENTRY STV_DEFAULT"
_ZN7cutlass13device_kernelINS_4gemm6kernel13GemmUniversalIN4cute5tupleIJiiiiEEENS1_10collective13CollectiveMmaINS1_35MainloopSm100TmaUmmaWarpSpecializedILi10ELi2ELi4ENS5_IJNS4_1CILi2EEESB_NSA_ILi1EEEEEEEENS5_IJNSA_ILi64EEENSA_ILi256EEESF_EEENS_12float_e5m2_tENS5_IJlSC_lEEESI_SJ_NS4_8TiledMMAINS4_8MMA_AtomIJNS4_10MMA_TraitsINS4_19SM100_MMA_F8F6F4_SSEJSI_SI_fSF_SG_NS4_17integral_constantINS4_4UMMA5MajorELSQ_0EEESR_NSO_INSP_7ScaleInELSS_0EEEST_EEEEEENS4_6LayoutINS5_IJSC_SC_SC_EEENS5_IJNSA_ILi0EEESY_SY_EEEEENS5_IJNS4_10UnderscoreES11_S11_EEEEENS4_23SM90_TMA_LOAD_MULTICASTENS4_14ComposedLayoutINS4_7SwizzleILi2ELi4ELi3EEENS4_18smem_ptr_flag_bitsILi8EEENSW_INS5_IJNSA_ILi8EEESF_EEENS5_IJSF_SC_EEEEEEEvNS4_8identityES14_S1E_vS1F_EENS_8epilogue10collective18CollectiveEpilogueINS1H_23Sm100TmaWarpSpecializedILi4ELi2ELi32ELb0ELb0EEEJSH_NS5_IJNSW_ISF_SC_EES1M_EEESI_SJ_SI_SJ_NS1H_6fusion15FusionCallbacksIS1L_NS1O_17LinearCombinationISI_fSI_fLNS_15FloatRoundStyleE2EEESH_S1N_JEEENS4_5SM1004TMEM4LOAD26SM100_TMEM_LOAD_16dp32b32xENS4_13SM90_TMA_LOADES1E_NS4_39AutoVectorizingCopyWithAssumedAlignmentILi128EEENS4_14SM90_TMA_STOREES1E_S20_S20_EEEvvEEEEvNT_6ParamsE:
[----:B------:R-:W1:Y:S01]  /*0000*/  LDC R1, c[0x0][0x37c] ;  /* 0x0000df00ff017b82 */ /* 0x000e620000000800 */
[----:B------:R-:W2:Y:S01]  /*0010*/  S2R R95, SR_TID.X ;  /* 0x00000000005f7919 */ /* 0x000ea20000002100 */
[----:B------:R-:W3:Y:S01]  /*0020*/  LDCU.64 UR8, c[0x0][0x890] ;  /* 0x00011200ff0877ac */ /* 0x000ee20008000a00 */
[----:B------:R-:W-:Y:S02]  /*0030*/  PRMT R85, RZ, 0x7610, R85 ;  /* 0x00007610ff557816 */ /* 0x000fe40000000055 */
[----:B------:R-:W-:Y:S01]  /*0040*/  ELECT P3, URZ, PT ;  /* 0x0000000000ff782f */ /* 0x000fe20003860000 */
[----:B---3--:R-:W-:-:S04]  /*0050*/  UISETP.NE.U32.AND UP0, UPT, UR8, URZ, UPT ;  /* 0x000000ff0800728c */ /* 0x008fc8000bf05070 */
[----:B------:R-:W-:Y:S01]  /*0060*/  UISETP.NE.AND.EX UP0, UPT, UR9, URZ, UPT, UP0 ;  /* 0x000000ff0900728c */ /* 0x000fe2000bf05300 */
[----:B--2---:R-:W-:-:S05]  /*0070*/  SHF.R.U32.HI R86, RZ, 0x5, R95 ;  /* 0x00000005ff567819 */ /* 0x004fca000001165f */
[----:B------:R-:W2:Y:S02]  /*0080*/  SHFL.IDX PT, R0, R86, RZ, 0x1f ;  /* 0x00001fff56007589 */ /* 0x000ea400000e0000 */
[----:B--2---:R-:W-:Y:S01]  /*0090*/  R2UR UR17, R0 ;  /* 0x00000000001172ca */ /* 0x004fe200000e0000 */
[----:B-1----:R-:W-:-:S14]  /*00a0*/  BRA.U UP0, `(.L_x_0) ;  /* 0x0000000100307547 */ /* 0x002fdc000b800000 */
[----:B------:R-:W1:Y:S02]  /*00b0*/  LDCU.64 UR4, c[0x0][0x888] ;  /* 0x00011100ff0477ac */ /* 0x000e640008000a00 */
[----:B-1----:R-:W-:-:S04]  /*00c0*/  UISETP.NE.U32.AND UP0, UPT, UR4, URZ, UPT ;  /* 0x000000ff0400728c */ /* 0x002fc8000bf05070 */
[----:B------:R-:W-:-:S09]  /*00d0*/  UISETP.NE.AND.EX UP0, UPT, UR5, URZ, UPT, UP0 ;  /* 0x000000ff0500728c */ /* 0x000fd2000bf05300 */
[----:B------:R-:W-:Y:S05]  /*00e0*/  BRA.U !UP0, `(.L_x_1) ;  /* 0x0000000108147547 */ /* 0x000fea000b800000 */
[----:B------:R-:W1:Y:S01]  /*00f0*/  LDC.64 R2, c[0x0][0x888] ;  /* 0x00022200ff027b82 */ /* 0x000e620000000a00 */
[----:B------:R-:W1:Y:S02]  /*0100*/  LDCU.64 UR4, c[0x0][0x358] ;  /* 0x00006b00ff0477ac */ /* 0x000e640008000a00 */
[----:B-1----:R1:W5:Y:S01]  /*0110*/  LDG.E R41, desc[UR4][R2.64] ;  /* 0x0000000402297981 */ /* 0x002362000c1e1900 */
[----:B------:R-:W-:Y:S01]  /*0120*/  HFMA2 R85, -RZ, RZ, 0, 5.9604644775390625e-08 ;  /* 0x00000001ff557431 */ /* 0x000fe200000001ff */
[----:B------:R-:W-:Y:S05]  /*0130*/  BRA `(.L_x_0) ;  /* 0x00000000000c7947 */ /* 0x000fea0003800000 */
.L_x_1:
[----:B------:R-:W1:Y:S01]  /*0140*/  LDCU UR4, c[0x0][0x880] ;  /* 0x00011000ff0477ac */ /* 0x000e620008000800 */
[----:B------:R-:W-:Y:S01]  /*0150*/  HFMA2 R85, -RZ, RZ, 0, 5.9604644775390625e-08 ;  /* 0x00000001ff557431 */ /* 0x000fe200000001ff */
[----:B-1----:R-:W-:-:S07]  /*0160*/  MOV R41, UR4 ;  /* 0x0000000400297c02 */ /* 0x002fce0008000f00 */
.L_x_0:
[----:B------:R-:W2:Y:S02]  /*0170*/  LDCU.64 UR4, c[0x0][0x8b0] ;  /* 0x00011600ff0477ac */ /* 0x000ea40008000a00 */
[----:B--2---:R-:W-:-:S04]  /*0180*/  UISETP.NE.U32.AND UP0, UPT, UR4, URZ, UPT ;  /* 0x000000ff0400728c */ /* 0x004fc8000bf05070 */
[----:B------:R-:W-:-:S09]  /*0190*/  UISETP.NE.AND.EX UP0, UPT, UR5, URZ, UPT, UP0 ;  /* 0x000000ff0500728c */ /* 0x000fd2000bf05300 */
[----:B------:R-:W-:Y:S05]  /*01a0*/  BRA.U UP0, `(.L_x_2) ;  /* 0x0000000100287547 */ /* 0x000fea000b800000 */
[----:B------:R-:W2:Y:S02]  /*01b0*/  LDCU.64 UR4, c[0x0][0x8a8] ;  /* 0x00011500ff0477ac */ /* 0x000ea40008000a00 */
[----:B--2---:R-:W-:-:S04]  /*01c0*/  UISETP.NE.U32.AND UP0, UPT, UR4, URZ, UPT ;  /* 0x000000ff0400728c */ /* 0x004fc8000bf05070 */
[----:B------:R-:W-:-:S09]  /*01d0*/  UISETP.NE.AND.EX UP0, UPT, UR5, URZ, UPT, UP0 ;  /* 0x000000ff0500728c */ /* 0x000fd2000bf05300 */
[----:B------:R-:W-:Y:S05]  /*01e0*/  BRA.U !UP0, `(.L_x_3) ;  /* 0x0000000108107547 */ /* 0x000fea000b800000 */
[----:B------:R-:W2:Y:S01]  /*01f0*/  LDC.64 R38, c[0x0][0x8a8] ;  /* 0x00022a00ff267b82 */ /* 0x000ea20000000a00 */
[----:B------:R-:W2:Y:S02]  /*0200*/  LDCU.64 UR4, c[0x0][0x358] ;  /* 0x00006b00ff0477ac */ /* 0x000ea40008000a00 */
[----:B--2---:R2:W5:Y:S01]  /*0210*/  LDG.E R38, desc[UR4][R38.64] ;  /* 0x0000000426267981 */ /* 0x004562000c1e1900 */
[----:B------:R-:W-:Y:S05]  /*0220*/  BRA `(.L_x_2) ;  /* 0x0000000000087947 */ /* 0x000fea0003800000 */
.L_x_3:
[----:B------:R-:W2:Y:S02]  /*0230*/  LDCU UR4, c[0x0][0x8a0] ;  /* 0x00011400ff0477ac */ /* 0x000ea40008000800 */
[----:B--2---:R-:W-:Y:S02]  /*0240*/  MOV R38, UR4 ;  /* 0x0000000400267c02 */ /* 0x004fe40008000f00 */
.L_x_2:
[----:B------:R-:W-:Y:S01]  /*0250*/  IMAD.U32 R0, RZ, RZ, UR17 ;  /* 0x00000011ff007e24 */ /* 0x000fe2000f8e00ff */
[----:B------:R-:W-:Y:S04]  /*0260*/  BSSY.RECONVERGENT B0, `(.L_x_4) ;  /* 0x000000c000007945 */ /* 0x000fe80003800200 */
[C---:B------:R-:W-:Y:S02]  /*0270*/  ISETP.NE.OR P1, PT, R0.reuse, 0x1, !P3 ;  /* 0x000000010000780c */ /* 0x040fe40005f25670 */
[----:B------:R-:W-:-:S11]  /*0280*/  ISETP.NE.OR P0, PT, R0, 0x3, !P3 ;  /* 0x000000030000780c */ /* 0x000fd60005f05670 */
[----:B------:R-:W-:Y:S05]  /*0290*/  @P1 BRA `(.L_x_5) ;  /* 0x0000000000201947 */ /* 0x000fea0003800000 */
[----:B------:R-:W3:Y:S02]  /*02a0*/  LDCU.64 UR4, c[0x0][0x348] ;  /* 0x00006900ff0477ac */ /* 0x000ee40008000a00 */
[----:B---3--:R-:W-:Y:S02]  /*02b0*/  UIADD3 UR6, UP1, UPT, UR4, 0x80, URZ ;  /* 0x0000008004067890 */ /* 0x008fe4000ff3e0ff */
[----:B------:R-:W-:Y:S02]  /*02c0*/  UIADD3 UR4, UP0, UPT, UR4, 0x180, URZ ;  /* 0x0000018004047890 */ /* 0x000fe4000ff1e0ff */
[----:B------:R-:W-:Y:S02]  /*02d0*/  UIADD3.X UR7, UPT, UPT, URZ, UR5, URZ, UP1, !UPT ;  /* 0x00000005ff077290 */ /* 0x000fe40008ffe4ff */
[----:B------:R-:W-:-:S07]  /*02e0*/  UIADD3.X UR5, UPT, UPT, URZ, UR5, URZ, UP0, !UPT ;  /* 0x00000005ff057290 */ /* 0x000fce00087fe4ff */
[----:B------:R3:W-:Y:S02]  /*02f0*/  UTMACCTL.PF [UR6] ;  /* 0x00000000060079b9 */ /* 0x0007e40008040000 */
[----:B------:R3:W-:Y:S02]  /*0300*/  UTMACCTL.PF [UR4] ;  /* 0x00000000040079b9 */ /* 0x0007e40008040000 */
[----:B---3--:R-:W-:Y:S01]  /*0310*/  NOP ;  /* 0x0000000000007918 */ /* 0x008fe20000000000 */
.L_x_5:
[----:B------:R-:W-:Y:S05]  /*0320*/  BSYNC.RECONVERGENT B0 ;  /* 0x0000000000007941 */ /* 0x000fea0003800200 */
.L_x_4:
[----:B------:R-:W-:Y:S04]  /*0330*/  BSSY.RECONVERGENT B0, `(.L_x_6) ;  /* 0x000000a000007945 */ /* 0x000fe80003800200 */
        /* <DEDUP_REMOVED lines=9> */
.L_x_7:
[----:B------:R-:W-:Y:S05]  /*03d0*/  BSYNC.RECONVERGENT B0 ;  /* 0x0000000000007941 */ /* 0x000fea0003800200 */
.L_x_6:
[----:B------:R-:W3:Y:S01]  /*03e0*/  LDCU.64 UR4, c[0x0][0x888] ;  /* 0x00011100ff0477ac */ /* 0x000ee20008000a00 */
[----:B------:R-:W-:Y:S02]  /*03f0*/  UISETP.EQ.U32.AND UP1, UPT, UR8, URZ, UPT ;  /* 0x000000ff0800728c */ /* 0x000fe4000bf22070 */
[----:B------:R-:W-:Y:S02]  /*0400*/  UPLOP3.LUT UP3, UPT, UPT, UPT, UPT, 0x80, 0x8 ;  /* 0x000000000008789c */ /* 0x000fe40003f6f070 */
[----:B---3--:R-:W-:-:S04]  /*0410*/  UISETP.NE.U32.AND UP0, UPT, UR4, URZ, UPT ;  /* 0x000000ff0400728c */ /* 0x008fc8000bf05070 */
[----:B------:R-:W-:-:S04]  /*0420*/  UISETP.NE.AND.EX UP0, UPT, UR5, URZ, UPT, UP0 ;  /* 0x000000ff0500728c */ /* 0x000fc8000bf05300 */
[----:B------:R-:W-:-:S04]  /*0430*/  UISETP.EQ.OR.EX UP2, UPT, UR9, URZ, !UP0, UP1 ;  /* 0x000000ff0900728c */ /* 0x000fc8000c742710 */
[----:B------:R-:W-:-:S06]  /*0440*/  UP2UR UR4, UPR, URZ, 0x4 ;  /* 0x00000004ff047883 */ /* 0x000fcc0008000000 */
[----:B------:R-:W-:Y:S01]  /*0450*/  MOV R88, UR4 ;  /* 0x0000000400587c02 */ /* 0x000fe20008000f00 */
[----:B------:R-:W-:Y:S06]  /*0460*/  BRA.U !UP2, `(.L_x_8) ;  /* 0x000000010a207547 */ /* 0x000fec000b800000 */
[----:B------:R-:W-:Y:S01]  /*0470*/  UISETP.NE.U32.AND UP1, UPT, UR8, URZ, UPT ;  /* 0x000000ff0800728c */ /* 0x000fe2000bf25070 */
[----:B-----5:R-:W-:Y:S01]  /*0480*/  FSETP.NEU.AND P0, PT, R41, RZ, PT ;  /* 0x000000ff2900720b */ /* 0x020fe20003f0d000 */
[----:B------:R-:W-:Y:S02]  /*0490*/  USEL UR4, URZ, 0xffffffff, UP0 ;  /* 0xffffffffff047887 */ /* 0x000fe40008000000 */
[----:B------:R-:W-:-:S10]  /*04a0*/  UISETP.NE.AND.EX UP1, UPT, UR9, URZ, UPT, UP1 ;  /* 0x000000ff0900728c */ /* 0x000fd4000bf25310 */
[----:B------:R-:W-:Y:S01]  /*04b0*/  VOTEU.ANY UP0, P0 ;  /* 0x0000000000ff7886 */ /* 0x000fe20000000100 */
[----:B------:R-:W-:-:S04]  /*04c0*/  @!UP1 USEL UR4, URZ, 0xffffffff, UP0 ;  /* 0xffffffffff049887 */ /* 0x000fc80008000000 */
[----:B------:R-:W-:-:S04]  /*04d0*/  ULOP3.LUT UR4, UR4, 0x1, URZ, 0xc0, !UPT ;  /* 0x0000000104047892 */ /* 0x000fc8000f8ec0ff */
[----:B------:R-:W-:-:S11]  /*04e0*/  UISETP.NE.U32.AND UP3, UPT, UR4, 0x1, UPT ;  /* 0x000000010400788c */ /* 0x000fd6000bf65070 */
.L_x_8:
[----:B-1----:R-:W1:Y:S01]  /*04f0*/  SHFL.IDX PT, R2, R86, RZ, 0x1f ;  /* 0x00001fff56027589 */ /* 0x002e6200000e0000 */
[----:B------:R-:W-:-:S04]  /*0500*/  UISETP.NE.AND UP0, UPT, UR17, 0x2, UPT ;  /* 0x000000021100788c */ /* 0x000fc8000bf05270 */
[----:B------:R-:W-:Y:S01]  /*0510*/  USEL UR48, URZ, 0x1, UP0 ;  /* 0x00000001ff307887 */ /* 0x000fe20008000000 */
[----:B-1----:R-:W-:-:S13]  /*0520*/  ISETP.NE.AND P0, PT, R2, RZ, PT ;  /* 0x000000ff0200720c */ /* 0x002fda0003f05270 */
[----:B------:R-:W-:Y:S05]  /*0530*/  @P0 BRA `(.L_x_9) ;  /* 0x0000000000940947 */ /* 0x000fea0003800000 */
[----:B------:R-:W-:Y:S01]  /*0540*/  ELECT P0, URZ, PT ;  /* 0x0000000000ff782f */ /* 0x000fe20003800000 */
[----:B------:R-:W-:-:S12]  /*0550*/  BSSY.RECONVERGENT B0, `(.L_x_9) ;  /* 0x0000023000007945 */ /* 0x000fd80003800200 */
[----:B------:R-:W-:Y:S05]  /*0560*/  @!P0 BRA `(.L_x_10) ;  /* 0x0000000000848947 */ /* 0x000fea0003800000 */
[----:B------:R-:W1:Y:S01]  /*0570*/  S2UR UR4, SR_CgaCtaId ;  /* 0x00000000000479c3 */ /* 0x000e620000008800 */
[----:B------:R-:W-:Y:S01]  /*0580*/  UMOV UR5, 0x400 ;  /* 0x0000040000057882 */ /* 0x000fe20000000000 */
[----:B------:R-:W-:Y:S01]  /*0590*/  UMOV UR8, 0x1 ;  /* 0x0000000100087882 */ /* 0x000fe20000000000 */
[----:B------:R-:W-:Y:S01]  /*05a0*/  UMOV UR6, 0x3 ;  /* 0x0000000300067882 */ /* 0x000fe20000000000 */
[----:B------:R-:W-:-:S04]  /*05b0*/  UIADD3 UR8, UPT, UPT, -UR8, 0x100000, URZ ;  /* 0x0010000008087890 */ /* 0x000fc8000fffe1ff */
[----:B------:R-:W-:Y:S02]  /*05c0*/  USHF.L.U32 UR9, UR8, 0xb, URZ ;  /* 0x0000000b08097899 */ /* 0x000fe400080006ff */
[----:B------:R-:W-:Y:S02]  /*05d0*/  USHF.L.U32 UR8, UR8, 0x1, URZ ;  /* 0x0000000108087899 */ /* 0x000fe400080006ff */
[----:B------:R-:W-:-:S04]  /*05e0*/  UIADD3 UR6, UPT, UPT, -UR6, 0x100000, URZ ;  /* 0x0010000006067890 */ /* 0x000fc8000fffe1ff */
[----:B------:R-:W-:Y:S02]  /*05f0*/  USHF.L.U32 UR7, UR6, 0xb, URZ ;  /* 0x0000000b06077899 */ /* 0x000fe400080006ff */
[----:B------:R-:W-:Y:S02]  /*0600*/  USHF.L.U32 UR6, UR6, 0x1, URZ ;  /* 0x0000000106067899 */ /* 0x000fe400080006ff */
[----:B-1----:R-:W-:Y:S01]  /*0610*/  ULEA UR4, UR4, UR5, 0x18 ;  /* 0x0000000504047291 */ /* 0x002fe2000f8ec0ff */
[----:B------:R-:W1:Y:S11]  /*0620*/  FENCE.VIEW.ASYNC.S ;  /* 0x00000000000073c6 */ /* 0x000e760000000000 */
[----:B-1----:R1:W3:Y:S01]  /*0630*/  SYNCS.EXCH.64 URZ, [UR4], UR8 ;  /* 0x0000000804ff75b2 */ /* 0x0022e20008000100 */
[----:B------:R1:W4:Y:S01]  /*0640*/  SYNCS.EXCH.64 URZ, [UR4+0x50], UR6 ;  /* 0x0000500604ff75b2 */ /* 0x0003220008000100 */
[----:B------:R1:W1:Y:S01]  /*0650*/  SYNCS.EXCH.64 URZ, [UR4+0x8], UR8 ;  /* 0x0000080804ff75b2 */ /* 0x0002620008000100 */
        /* <DEDUP_REMOVED lines=17> */
[----:B------:R-:W-:Y:S01]  /*0770*/  NOP ;  /* 0x0000000000007918 */ /* 0x000fe20000000000 */
.L_x_10:
[----:B-1----:R-:W-:Y:S05]  /*0780*/  BSYNC.RECONVERGENT B0 ;  /* 0x0000000000007941 */ /* 0x002fea0003800200 */
.L_x_9:
[----:B------:R-:W1:Y:S01]  /*0790*/  SHFL.IDX PT, R2, R86, RZ, 0x1f ;  /* 0x00001fff56027589 */ /* 0x000e6200000e0000 */
[----:B------:R-:W-:Y:S01]  /*07a0*/  NOP ;  /* 0x0000000000007918 */ /* 0x000fe20000000000 */
[----:B-1----:R-:W-:-:S13]  /*07b0*/  ISETP.NE.AND P0, PT, R2, 0x1, PT ;  /* 0x000000010200780c */ /* 0x002fda0003f05270 */
[----:B------:R-:W-:Y:S05]  /*07c0*/  @P0 BRA `(.L_x_11) ;  /* 0x0000000000580947 */ /* 0x000fea0003800000 */
        /* <DEDUP_REMOVED lines=9> */
[----:B------:R-:W-:Y:S01]  /*0860*/  USHF.L.U32 UR6, UR6, 0x1, URZ ;  /* 0x0000000106067899 */ /* 0x000fe200080006ff */
[----:B------:R-:W-:Y:S01]  /*0870*/  ELECT P0, URZ, PT ;  /* 0x0000000000ff782f */ /* 0x000fe20003800000 */
[----:B-1----:R-:W-:Y:S01]  /*0880*/  ULEA UR4, UR4, UR5, 0x18 ;  /* 0x0000000504047291 */ /* 0x002fe2000f8ec0ff */
[----:B------:R-:W1:Y:S11]  /*0890*/  FENCE.VIEW.ASYNC.S ;  /* 0x00000000000073c6 */ /* 0x000e760000000000 */
[----:B-1----:R1:W1:Y:S01]  /*08a0*/  SYNCS.EXCH.64 URZ, [UR4+0xa0], UR8 ;  /* 0x0000a00804ff75b2 */ /* 0x0022620008000100 */
        /* <DEDUP_REMOVED lines=8> */
.L_x_11:
[----:B------:R-:W2:Y:S01]  /*0930*/  SHFL.IDX PT, R2, R86, RZ, 0x1f ;  /* 0x00001fff56027589 */ /* 0x000ea200000e0000 */
[----:B------:R-:W-:Y:S01]  /*0940*/  NOP ;  /* 0x0000000000007918 */ /* 0x000fe20000000000 */
[----:B--2---:R-:W-:-:S13]  /*0950*/  ISETP.NE.AND P0, PT, R2, 0x3, PT ;  /* 0x000000030200780c */ /* 0x004fda0003f05270 */
[----:B------:R-:W-:Y:S05]  /*0960*/  @P0 BRA `(.L_x_12) ;  /* 0x0000000000300947 */ /* 0x000fea0003800000 */
[----:B-1----:R-:W1:Y:S01]  /*0970*/  S2UR UR6, SR_CgaCtaId ;  /* 0x00000000000679c3 */ /* 0x002e620000008800 */
[----:B------:R-:W-:Y:S01]  /*0980*/  UMOV UR4, 0x400 ;  /* 0x0000040000047882 */ /* 0x000fe20000000000 */
[----:B------:R-:W-:Y:S01]  /*0990*/  UMOV UR5, 0x20 ;  /* 0x0000002000057882 */ /* 0x000fe20000000000 */
[----:B------:R-:W-:Y:S01]  /*09a0*/  ELECT P0, URZ, PT ;  /* 0x0000000000ff782f */ /* 0x000fe20003800000 */
[----:B-1----:R-:W-:Y:S02]  /*09b0*/  ULEA UR6, UR6, UR4, 0x18 ;  /* 0x0000000406067291 */ /* 0x002fe4000f8ec0ff */
[----:B------:R-:W-:-:S04]  /*09c0*/  UIADD3 UR4, UPT, UPT, -UR5, 0x100000, URZ ;  /* 0x0010000005047890 */ /* 0x000fc8000fffe1ff */
[----:B------:R-:W-:Y:S02]  /*09d0*/  USHF.L.U32 UR5, UR4, 0xb, URZ ;  /* 0x0000000b04057899 */ /* 0x000fe400080006ff */
[----:B------:R-:W-:Y:S01]  /*09e0*/  USHF.L.U32 UR4, UR4, 0x1, URZ ;  /* 0x0000000104047899 */ /* 0x000fe200080006ff */
[----:B------:R-:W1:Y:S11]  /*09f0*/  FENCE.VIEW.ASYNC.S ;  /* 0x00000000000073c6 */ /* 0x000e760000000000 */
[----:B-1----:R2:W1:Y:S01]  /*0a00*/  SYNCS.EXCH.64 URZ, [UR6+0xe0], UR4 ;  /* 0x0000e00406ff75b2 */ /* 0x0024620008000100 */
[----:B------:R2:W1:Y:S02]  /*0a10*/  SYNCS.EXCH.64 URZ, [UR6+0xe8], UR4 ;  /* 0x0000e80406ff75b2 */ /* 0x0004640008000100 */
[----:B--2---:R-:W-:Y:S01]  /*0a20*/  NOP ;  /* 0x0000000000007918 */ /* 0x004fe20000000000 */
.L_x_12:
[----:B------:R-:W2:Y:S01]  /*0a30*/  SHFL.IDX PT, R2, R86, RZ, 0x1f ;  /* 0x00001fff56027589 */ /* 0x000ea200000e0000 */
[----:B------:R-:W-:Y:S01]  /*0a40*/  NOP ;  /* 0x0000000000007918 */ /* 0x000fe20000000000 */
[----:B--2---:R-:W-:-:S13]  /*0a50*/  ISETP.NE.AND P0, PT, R2, 0x4, PT ;  /* 0x000000040200780c */ /* 0x004fda0003f05270 */
[----:B------:R-:W-:Y:S05]  /*0a60*/  @P0 BRA `(.L_x_13) ;  /* 0x00000000004c0947 */ /* 0x000fea0003800000 */
[----:B-1----:R-:W1:Y:S01]  /*0a70*/  S2UR UR6, SR_CgaCtaId ;  /* 0x00000000000679c3 */ /* 0x002e620000008800 */
[----:B------:R-:W-:Y:S01]  /*0a80*/  UMOV UR4, 0x3a0 ;  /* 0x000003a000047882 */ /* 0x000fe20000000000 */
[----:B------:R-:W-:Y:S01]  /*0a90*/  UMOV UR5, 0x400 ;  /* 0x0000040000057882 */ /* 0x000fe20000000000 */
[----:B------:R-:W-:Y:S01]  /*0aa0*/  USEL UR4, UR4, 0x320, UP3 ;  /* 0x0000032004047887 */ /* 0x000fe20009800000 */
[----:B------:R-:W-:Y:S01]  /*0ab0*/  UMOV UR8, 0x1 ;  /* 0x0000000100087882 */ /* 0x000fe20000000000 */
[----:B------:R-:W-:Y:S01]  /*0ac0*/  ELECT P0, URZ, PT ;  /* 0x0000000000ff782f */ /* 0x000fe20003800000 */
[----:B------:R-:W-:-:S04]  /*0ad0*/  UIADD3 UR8, UPT, UPT, -UR8, 0x100000, URZ ;  /* 0x0010000008087890 */ /* 0x000fc8000fffe1ff */
[----:B------:R-:W-:Y:S02]  /*0ae0*/  USHF.L.U32 UR9, UR8, 0xb, URZ ;  /* 0x0000000b08097899 */ /* 0x000fe400080006ff */
[----:B------:R-:W-:Y:S02]  /*0af0*/  USHF.L.U32 UR8, UR8, 0x1, URZ ;  /* 0x0000000108087899 */ /* 0x000fe400080006ff */
[----:B-1----:R-:W-:Y:S02]  /*0b00*/  ULEA UR6, UR6, UR5, 0x18 ;  /* 0x0000000506067291 */ /* 0x002fe4000f8ec0ff */
[----:B------:R-:W-:-:S04]  /*0b10*/  UIADD3 UR4, UPT, UPT, -UR4, 0x100000, URZ ;  /* 0x0010000004047890 */ /* 0x000fc8000fffe1ff */
[----:B------:R-:W-:Y:S02]  /*0b20*/  USHF.L.U32 UR5, UR4, 0xb, URZ ;  /* 0x0000000b04057899 */ /* 0x000fe400080006ff */
[----:B------:R-:W-:Y:S01]  /*0b30*/  USHF.L.U32 UR4, UR4, 0x1, URZ ;  /* 0x0000000104047899 */ /* 0x000fe200080006ff */
[----:B------:R-:W1:Y:S03]  /*0b40*/  FENCE.VIEW.ASYNC.S ;  /* 0x00000000000073c6 */ /* 0x000e660000000000 */
[----:B-1----:R2:W1:Y:S08]  /*0b50*/  SYNCS.EXCH.64 URZ, [UR6+0xf0], UR8 ;  /* 0x0000f00806ff75b2 */ /* 0x0024700008000100 */
[----:B------:R2:W1:Y:S01]  /*0b60*/  SYNCS.EXCH.64 URZ, [UR6+0x100], UR4 ;  /* 0x0001000406ff75b2 */ /* 0x0004620008000100 */
[----:B------:R2:W1:Y:S01]  /*0b70*/  SYNCS.EXCH.64 URZ, [UR6+0xf8], UR8 ;  /* 0x0000f80806ff75b2 */ /* 0x0004620008000100 */
[----:B------:R2:W1:Y:S02]  /*0b80*/  SYNCS.EXCH.64 URZ, [UR6+0x108], UR4 ;  /* 0x0001080406ff75b2 */ /* 0x0004640008000100 */
[----:B--2---:R-:W-:Y:S01]  /*0b90*/  NOP ;  /* 0x0000000000007918 */ /* 0x004fe20000000000 */
.L_x_13:
[----:B------:R-:W2:Y:S01]  /*0ba0*/  SHFL.IDX PT, R2, R86, RZ, 0x1f ;  /* 0x00001fff56027589 */ /* 0x000ea200000e0000 */
[----:B------:R-:W-:Y:S01]  /*0bb0*/  NOP ;  /* 0x0000000000007918 */ /* 0x000fe20000000000 */
[----:B--2---:R-:W-:-:S13]  /*0bc0*/  ISETP.NE.AND P0, PT, R2, 0x5, PT ;  /* 0x000000050200780c */ /* 0x004fda0003f05270 */
[----:B------:R-:W-:Y:S05]  /*0bd0*/  @P0 BRA `(.L_x_14) ;  /* 0x0000000000580947 */ /* 0x000fea0003800000 */
[----:B-1----:R-:W1:Y:S01]  /*0be0*/  S2UR UR4, SR_CgaCtaId ;  /* 0x00000000000479c3 */ /* 0x002e620000008800 */
        /* <DEDUP_REMOVED lines=19> */
[----:B------:R2:W1:Y:S02]  /*0d20*/  SYNCS.EXCH.64 URZ, [UR4+0x148], UR6 ;  /* 0x0001480604ff75b2 */ /* 0x0004640008000100 */
[----:B--2---:R-:W-:Y:S01]  /*0d30*/  NOP ;  /* 0x0000000000007918 */ /* 0x004fe20000000000 */
.L_x_14:
[----:B------:R-:W2:Y:S01]  /*0d40*/  SHFL.IDX PT, R2, R86, RZ, 0x1f ;  /* 0x00001fff56027589 */ /* 0x000ea200000e0000 */
[----:B------:R-:W-:Y:S01]  /*0d50*/  NOP ;  /* 0x0000000000007918 */ /* 0x000fe20000000000 */
[----:B--2---:R-:W-:-:S13]  /*0d60*/  ISETP.NE.AND P0, PT, R2, 0x3, PT ;  /* 0x000000030200780c */ /* 0x004fda0003f05270 */
[----:B------:R-:W-:Y:S05]  /*0d70*/  @P0 BRA `(.L_x_15) ;  /* 0x0000000000380947 */ /* 0x000fea0003800000 */
[----:B------:R-:W2:Y:S01]  /*0d80*/  S2UR UR5, SR_CgaCtaId ;  /* 0x00000000000579c3 */ /* 0x000ea20000008800 */
[----:B-1----:R-:W-:Y:S01]  /*0d90*/  UMOV UR4, 0x400 ;  /* 0x0000040000047882 */ /* 0x002fe20000000000 */
[----:B------:R-:W-:Y:S01]  /*0da0*/  UMOV UR6, 0x20 ;  /* 0x0000002000067882 */ /* 0x000fe20000000000 */
[----:B------:R-:W-:Y:S01]  /*0db0*/  ELECT P0, URZ, PT ;  /* 0x0000000000ff782f */ /* 0x000fe20003800000 */
[----:B------:R-:W-:-:S04]  /*0dc0*/  UIADD3 UR6, UPT, UPT, -UR6, 0x100000, URZ ;  /* 0x0010000006067890 */ /* 0x000fc8000fffe1ff */
[----:B------:R-:W-:Y:S02]  /*0dd0*/  USHF.L.U32 UR7, UR6, 0xb, URZ ;  /* 0x0000000b06077899 */ /* 0x000fe400080006ff */
[----:B------:R-:W-:Y:S02]  /*0de0*/  USHF.L.U32 UR6, UR6, 0x1, URZ ;  /* 0x0000000106067899 */ /* 0x000fe400080006ff */
[----:B--2---:R-:W-:Y:S01]  /*0df0*/  ULEA UR4, UR5, UR4, 0x18 ;  /* 0x0000000405047291 */ /* 0x004fe2000f8ec0ff */
[----:B------:R-:W1:Y:S11]  /*0e00*/  FENCE.VIEW.ASYNC.S ;  /* 0x00000000000073c6 */ /* 0x000e760000000000 */
[----:B-1----:R2:W1:Y:S01]  /*0e10*/  SYNCS.EXCH.64 URZ, [UR4+0x150], UR6 ;  /* 0x0001500604ff75b2 */ /* 0x0024620008000100 */
[----:B------:R2:W1:Y:S01]  /*0e20*/  SYNCS.EXCH.64 URZ, [UR4+0x160], UR6 ;  /* 0x0001600604ff75b2 */ /* 0x0004620008000100 */
[----:B------:R2:W1:Y:S01]  /*0e30*/  SYNCS.EXCH.64 URZ, [UR4+0x158], UR6 ;  /* 0x0001580604ff75b2 */ /* 0x0004620008000100 */
[----:B------:R2:W1:Y:S02]  /*0e40*/  SYNCS.EXCH.64 URZ, [UR4+0x168], UR6 ;  /* 0x0001680604ff75b2 */ /* 0x0004640008000100 */
[----:B--2---:R-:W-:Y:S01]  /*0e50*/  NOP ;  /* 0x0000000000007918 */ /* 0x004fe20000000000 */
.L_x_15:
[----:B-1----:R-:W1:Y:S01]  /*0e60*/  LDCU UR4, c[0x0][0x36c] ;  /* 0x00006d80ff0477ac */ /* 0x002e620008000800 */
[----:B------:R-:W-:Y:S01]  /*0e70*/  ISETP.NE.OR P3, PT, R0, 0x2, !P3 ;  /* 0x000000020000780c */ /* 0x000fe20005f65670 */
[----:B------:R-:W-:Y:S01]  /*0e80*/  NOP ;  /* 0x0000000000007918 */ /* 0x000fe20000000000 */
[----:B------:R-:W-:Y:S01]  /*0e90*/  LOP3.LUT R0, R95, 0x1f, RZ, 0xc0, !PT ;  /* 0x0000001f5f007812 */ /* 0x000fe200078ec0ff */
[----:B------:R-:W-:Y:S02]  /*0ea0*/  UISETP.NE.AND UP4, UPT, UR17, URZ, UPT ;  /* 0x000000ff1100728c */ /* 0x000fe4000bf85270 */
[----:B-1----:R-:W-:-:S09]  /*0eb0*/  UISETP.EQ.U32.AND UP5, UPT, UR4, 0x1, UPT ;  /* 0x000000010400788c */ /* 0x002fd2000bfa2070 */
[----:B------:R-:W-:Y:S05]  /*0ec0*/  BRA.U !UP5, `(.L_x_16) ;  /* 0x000000010d087547 */ /* 0x000fea000b800000 */
[----:B---34-:R-:W-:Y:S01]  /*0ed0*/  UCGABAR_ARV ;  /* 0x00000000000079c7 */ /* 0x018fe20008000000 */
[----:B------:R-:W-:Y:S05]  /*0ee0*/  BRA `(.L_x_17) ;  /* 0x0000000000047947 */ /* 0x000fea0003800000 */
.L_x_16:
[----:B---34-:R-:W-:Y:S01]  /*0ef0*/  NOP ;  /* 0x0000000000007918 */ /* 0x018fe20000000000 */
.L_x_17:
[----:B------:R-:W1:Y:S01]  /*0f00*/  S2UR UR16, SR_CTAID.X ;  /* 0x00000000001079c3 */ /* 0x000e620000002500 */
[----:B------:R-:W-:-:S05]  /*0f10*/  CS2R.32 R87, SR_CgaSize ;  /* 0x0000000000577805 */ /* 0x000fca0000008a00 */
[----:B------:R-:W-:-:S05]  /*0f20*/  IMAD R87, R87, -0xa0, RZ ;  /* 0xffffff6057577824 */ /* 0x000fca00078e02ff */
[----:B------:R-:W-:-:S14]  /*0f30*/  R2UR UR5, R87 ;  /* 0x00000000570572ca */ /* 0x000fdc00000e0000 */
[----:B------:R-:W2:Y:S01]  /*0f40*/  LDCU UR5, c[0x0][UR5+0x2b0] ;  /* 0x00005600050577ac */ /* 0x000ea20008000800 */
[----:B------:R-:W-:-:S05]  /*0f50*/  CS2R.32 R87, SR_CgaSize ;  /* 0x0000000000577805 */ /* 0x000fca0000008a00 */
[----:B------:R-:W-:-:S05]  /*0f60*/  IMAD R87, R87, -0xa0, RZ ;  /* 0xffffff6057577824 */ /* 0x000fca00078e02ff */
[----:B------:R-:W-:-:S14]  /*0f70*/  R2UR UR4, R87 ;  /* 0x00000000570472ca */ /* 0x000fdc00000e0000 */
[----:B------:R-:W3:Y:S01]  /*0f80*/  LDCU UR4, c[0x0][UR4+0x2b4] ;  /* 0x00005680040477ac */ /* 0x000ee20008000800 */
[----:B------:R-:W4:Y:S01]  /*0f90*/  S2UR UR20, SR_CTAID.Y ;  /* 0x00000000001479c3 */ /* 0x000f220000002600 */
[----:B------:R-:W-:-:S05]  /*0fa0*/  CS2R.32 R87, SR_CgaSize ;  /* 0x0000000000577805 */ /* 0x000fca0000008a00 */
[----:B------:R-:W-:-:S05]  /*0fb0*/  IMAD R87, R87, -0xa0, RZ ;  /* 0xffffff6057577824 */ /* 0x000fca00078e02ff */
[----:B------:R-:W-:-:S14]  /*0fc0*/  R2UR UR7, R87 ;  /* 0x00000000570772ca */ /* 0x000fdc00000e0000 */
[----:B------:R-:W3:Y:S01]  /*0fd0*/  LDCU UR7, c[0x0][UR7+0x2a4] ;  /* 0x00005480070777ac */ /* 0x000ee20008000800 */
[----:B------:R-:W-:-:S05]  /*0fe0*/  CS2R.32 R87, SR_CgaSize ;  /* 0x0000000000577805 */ /* 0x000fca0000008a00 */
[----:B------:R-:W-:-:S05]  /*0ff0*/  IMAD R87, R87, -0xa0, RZ ;  /* 0xffffff6057577824 */ /* 0x000fca00078e02ff */
[----:B------:R-:W-:-:S14]  /*1000*/  R2UR UR59, R87 ;  /* 0x00000000573b72ca */ /* 0x000fdc00000e0000 */
[----:B------:R-:W3:Y:S01]  /*1010*/  LDCU UR59, c[0x0][UR59+0x2a0] ;  /* 0x000054003b3b77ac */ /* 0x000ee20008000800 */
[----:B------:R-:W3:Y:S01]  /*1020*/  S2UR UR8, SR_CgaCtaId ;  /* 0x00000000000879c3 */ /* 0x000ee20000008800 */
[----:B------:R-:W3:Y:S01]  /*1030*/  LDCU UR21, c[0x0][0xb24] ;  /* 0x00016480ff1577ac */ /* 0x000ee20008000800 */
[----:B------:R-:W3:Y:S01]  /*1040*/  LDCU UR42, c[0x0][0xb24] ;  /* 0x00016480ff2a77ac */ /* 0x000ee20008000800 */
[----:B-1----:R-:W-:Y:S01]  /*1050*/  I2FP.F32.U32 R3, UR16 ;  /* 0x0000001000037c45 */ /* 0x002fe20008201000 */
[----:B------:R-:W1:Y:S04]  /*1060*/  LDCU UR29, c[0x0][0xb30] ;  /* 0x00016600ff1d77ac */ /* 0x000e680008000800 */
[----:B--2---:R-:W-:Y:S01]  /*1070*/  FMUL R3, R3, UR5 ;  /* 0x0000000503037c20 */ /* 0x004fe20008400000 */
[----:B------:R-:W-:Y:S01]  /*1080*/  UMOV UR34, 0x5 ;  /* 0x0000000500227882 */ /* 0x000fe20000000000 */
[----:B----4-:R-:W-:-:S04]  /*1090*/  I2FP.F32.U32 R2, UR20 ;  /* 0x0000001400027c45 */ /* 0x010fc80008201000 */
[----:B------:R-:W2:Y:S01]  /*10a0*/  F2I.U32.TRUNC.NTZ R3, R3 ;  /* 0x0000000300037305 */ /* 0x000ea2000020f000 */
[----:B---3--:R-:W-:Y:S01]  /*10b0*/  FMUL R2, R2, UR4 ;  /* 0x0000000402027c20 */ /* 0x008fe20008400000 */
[----:B------:R-:W-:Y:S02]  /*10c0*/  ULOP3.LUT UR5, UR8, 0x2, URZ, 0xc0, !UPT ;  /* 0x0000000208057892 */ /* 0x000fe4000f8ec0ff */
[----:B------:R-:W-:-:S04]  /*10d0*/  ULOP3.LUT UR50, UR8, 0x1, URZ, 0xc0, !UPT ;  /* 0x0000000108327892 */ /* 0x000fc8000f8ec0ff */
[----:B------:R-:W3:Y:S01]  /*10e0*/  F2I.U32.TRUNC.NTZ R2, R2 ;  /* 0x0000000200027305 */ /* 0x000ee2000020f000 */
[----:B------:R-:W-:Y:S02]  /*10f0*/  UISETP.GT.U32.AND UP0, UPT, UR5, 0xffff, UPT ;  /* 0x0000ffff0500788c */ /* 0x000fe4000bf04070 */
[----:B------:R-:W-:Y:S02]  /*1100*/  UISETP.GT.U32.AND UP1, UPT, UR50, 0xffff, UPT ;  /* 0x0000ffff3200788c */ /* 0x000fe4000bf24070 */
[----:B------:R-:W-:Y:S01]  /*1110*/  USEL UR26, UR5, 0xffff, !UP0 ;  /* 0x0000ffff051a7887 */ /* 0x000fe2000c000000 */
[----:B--2---:R-:W-:Y:S01]  /*1120*/  R2UR UR4, R3 ;  /* 0x00000000030472ca */ /* 0x004fe200000e0000 */
[----:B------:R-:W-:Y:S02]  /*1130*/  USHF.R.U32.HI UR32, URZ, 0x1, UR8 ;  /* 0x00000001ff207899 */ /* 0x000fe40008011608 */
[----:B------:R-:W-:Y:S02]  /*1140*/  USHF.L.U32 UR31, UR8, 0xa, URZ ;  /* 0x0000000a081f7899 */ /* 0x000fe400080006ff */
[----:B------:R-:W-:-:S02]  /*1150*/  USHF.L.U32 UR30, UR8, 0xd, URZ ;  /* 0x0000000d081e7899 */ /* 0x000fc400080006ff */
[----:B------:R-:W-:Y:S01]  /*1160*/  USEL UR27, UR50, 0xffff, !UP1 ;  /* 0x0000ffff321b7887 */ /* 0x000fe2000c800000 */
[----:B---3--:R-:W-:Y:S02]  /*1170*/  R2UR UR6, R2 ;  /* 0x00000000020672ca */ /* 0x008fe400000e0000 */
[----:B------:R-:W-:-:S03]  /*1180*/  PRMT R2, RZ, 0x7610, R2 ;  /* 0x00007610ff027816 */ /* 0x000fc60000000002 */
[----:B------:R-:W-:-:S04]  /*1190*/  UIADD3 UR5, UPT, UPT, -UR4, URZ, URZ ;  /* 0x000000ff04057290 */ /* 0x000fc8000fffe1ff */
[----:B------:R-:W-:-:S04]  /*11a0*/  UIMAD UR59, UR59, UR5, UR16 ;  /* 0x000000053b3b72a4 */ /* 0x000fc8000f8e0210 */
[----:B------:R-:W-:-:S04]  /*11b0*/  UIADD3 UR4, UPT, UPT, -UR6, URZ, URZ ;  /* 0x000000ff06047290 */ /* 0x000fc8000fffe1ff */
[----:B------:R-:W-:-:S06]  /*11c0*/  UIMAD UR4, UR7, UR4, UR20 ;  /* 0x00000004070472a4 */ /* 0x000fcc000f8e0214 */
[----:B------:R-:W-:Y:S01]  /*11d0*/  IMAD.U32 R87, RZ, RZ, UR4 ;  /* 0x00000004ff577e24 */ /* 0x000fe2000f8e00ff */
[----:B-1----:R-:W-:Y:S06]  /*11e0*/  BRA.U UP4, `(.L_x_18) ;  /* 0x0000000104407547 */ /* 0x002fec000b800000 */
[----:B------:R-:W-:-:S13]  /*11f0*/  R2UR UR4, R87 ;  /* 0x00000000570472ca */ /* 0x000fda00000e0000 */
[----:B------:R-:W-:Y:S02]  /*1200*/  UISETP.NE.AND UP0, UPT, UR4, URZ, UPT ;  /* 0x000000ff0400728c */ /* 0x000fe4000bf05270 */
[----:B------:R-:W-:Y:S02]  /*1210*/  UISETP.NE.AND UP1, UPT, UR4, 0x1, UPT ;  /* 0x000000010400788c */ /* 0x000fe4000bf25270 */
[----:B------:R-:W-:Y:S02]  /*1220*/  UISETP.NE.AND UP2, UPT, UR59, URZ, UP0 ;  /* 0x000000ff3b00728c */ /* 0x000fe40008745270 */
[----:B------:R-:W-:Y:S02]  /*1230*/  USEL UR4, URZ, 0x2, UP0 ;  /* 0x00000002ff047887 */ /* 0x000fe40008000000 */
[----:B------:R-:W-:Y:S02]  /*1240*/  USEL UR8, URZ, 0x1, UP2 ;  /* 0x00000001ff087887 */ /* 0x000fe40009000000 */
[----:B------:R-:W-:-:S02]  /*1250*/  UISETP.NE.AND UP2, UPT, UR59, URZ, UPT ;  /* 0x000000ff3b00728c */ /* 0x000fc4000bf45270 */
[----:B------:R-:W-:Y:S02]  /*1260*/  USEL UR5, URZ, 0x4, UP1 ;  /* 0x00000004ff057887 */ /* 0x000fe40008800000 */
[----:B------:R-:W-:Y:S02]  /*1270*/  UISETP.NE.AND UP0, UPT, UR59, 0x1, UPT ;  /* 0x000000013b00788c */ /* 0x000fe4000bf05270 */
[----:B------:R-:W-:Y:S02]  /*1280*/  USEL UR6, URZ, 0x8, UP1 ;  /* 0x00000008ff067887 */ /* 0x000fe40008800000 */
[----:B------:R-:W-:Y:S02]  /*1290*/  USEL UR7, UR5, 0x4, UP2 ;  /* 0x0000000405077887 */ /* 0x000fe40009000000 */
[----:B------:R-:W-:Y:S02]  /*12a0*/  USEL UR4, UR4, 0x2, UP0 ;  /* 0x0000000204047887 */ /* 0x000fe40008000000 */
[----:B------:R-:W-:-:S02]  /*12b0*/  USEL UR5, UR6, 0x8, UP0 ;  /* 0x0000000806057887 */ /* 0x000fc40008000000 */
[----:B------:R-:W-:-:S04]  /*12c0*/  UIADD3 UR4, UPT, UPT, UR4, UR7, UR8 ;  /* 0x0000000704047290 */ /* 0x000fc8000fffe008 */
[----:B------:R-:W-:-:S06]  /*12d0*/  UIADD3 UR4, UPT, UPT, UR4, UR5, URZ ;  /* 0x0000000504047290 */ /* 0x000fcc000fffe0ff */
[----:B------:R-:W-:-:S07]  /*12e0*/  MOV R2, UR4 ;  /* 0x0000000400027c02 */ /* 0x000fce0008000f00 */
.L_x_18:
[----:B------:R-:W1:Y:S01]  /*12f0*/  S2UR UR36, SR_CTAID.Z ;  /* 0x00000000002479c3 */ /* 0x000e620000002700 */
[----:B------:R-:W-:Y:S01]  /*1300*/  UISETP.GE.AND UP0, UPT, UR21, 0x1, UPT ;  /* 0x000000011500788c */ /* 0x000fe2000bf06270 */
[----:B------:R-:W-:-:S08]  /*1310*/  UMOV UR33, 0x3 ;  /* 0x0000000300217882 */ /* 0x000fd00000000000 */
[----:B------:R-:W-:Y:S05]  /*1320*/  BRA.U !UP0, `(.L_x_19) ;  /* 0x0000000108d47547 */ /* 0x000fea000b800000 */
[----:B------:R-:W2:Y:S01]  /*1330*/  LDCU.128 UR12, c[0x0][0xb10] ;  /* 0x00016200ff0c77ac */ /* 0x000ea20008000c00 */
[----:B------:R-:W3:Y:S01]  /*1340*/  LDCU UR6, c[0x0][0x370] ;  /* 0x00006e00ff0677ac */ /* 0x000ee20008000800 */
[----:B------:R-:W4:Y:S01]  /*1350*/  LDCU UR5, c[0x0][0x374] ;  /* 0x00006e80ff0577ac */ /* 0x000f220008000800 */
[----:B------:R-:W1:Y:S01]  /*1360*/  LDCU UR28, c[0x0][0xb0c] ;  /* 0x00016180ff1c77ac */ /* 0x000e620008000800 */
[----:B------:R-:W1:Y:S01]  /*1370*/  LDCU UR4, c[0x0][0xb20] ;  /* 0x00016400ff0477ac */ /* 0x000e620008000800 */
[----:B------:R-:W1:Y:S01]  /*1380*/  LDCU.64 UR8, c[0x0][0xb28] ;  /* 0x00016500ff0877ac */ /* 0x000e620008000a00 */
[----:B--2---:R-:W-:Y:S02]  /*1390*/  UISETP.NE.AND UP0, UPT, UR14, 0x1, UPT ;  /* 0x000000010e00788c */ /* 0x004fe4000bf05270 */
[----:B----4-:R-:W-:Y:S02]  /*13a0*/  UIMAD.WIDE.U32 UR10, UR5, UR15, URZ ;  /* 0x0000000f050a72a5 */ /* 0x010fe4000f8e00ff */
[----:B---3--:R-:W-:-:S02]  /*13b0*/  UIMAD.WIDE.U32 UR22, UR6, UR12, URZ ;  /* 0x0000000c061672a5 */ /* 0x008fc4000f8e00ff */
[----:B-1----:R-:W-:Y:S02]  /*13c0*/  UISETP.NE.AND UP1, UPT, UR28, 0x1, UPT ;  /* 0x000000011c00788c */ /* 0x002fe4000bf25270 */
[----:B------:R-:W-:Y:S01]  /*13d0*/  UISETP.NE.AND UP2, UPT, UR21, 0x1, UPT ;  /* 0x000000011500788c */ /* 0x000fe2000bf45270 */
[----:B------:R-:W-:Y:S02]  /*13e0*/  UMOV UR10, UR11 ;  /* 0x0000000b000a7c82 */ /* 0x000fe40008000000 */
[----:B------:R-:W-:Y:S01]  /*13f0*/  UMOV UR22, UR23 ;  /* 0x0000001700167c82 */ /* 0x000fe20008000000 */
[----:B------:R-:W-:Y:S02]  /*1400*/  @UP0 USHF.R.U32.HI UR5, URZ, UR4, UR10 ;  /* 0x00000004ff050299 */ /* 0x000fe4000801160a */
[----:B------:R-:W-:Y:S02]  /*1410*/  UIMAD.WIDE.U32 UR24, UR20, UR15, URZ ;  /* 0x0000000f141872a5 */ /* 0x000fe4000f8e00ff */
[----:B------:R-:W-:-:S02]  /*1420*/  UIMAD.WIDE.U32 UR10, UR5, UR8, URZ ;  /* 0x00000008050a72a5 */ /* 0x000fc4000f8e00ff */
[----:B------:R-:W-:Y:S02]  /*1430*/  @UP1 USHF.R.U32.HI UR6, URZ, UR13, UR22 ;  /* 0x0000000dff061299 */ /* 0x000fe40008011616 */
[----:B------:R-:W-:Y:S02]  /*1440*/  UIMAD.WIDE.U32 UR18, UR16, UR12, URZ ;  /* 0x0000000c101272a5 */ /* 0x000fe4000f8e00ff */
[----:B------:R-:W-:Y:S01]  /*1450*/  UIMAD.WIDE.U32 UR22, UR6, UR8, URZ ;  /* 0x00000008061672a5 */ /* 0x000fe2000f8e00ff */
[----:B------:R-:W-:Y:S01]  /*1460*/  UMOV UR24, UR25 ;  /* 0x0000001900187c82 */ /* 0x000fe20008000000 */
[----:B------:R-:W-:Y:S01]  /*1470*/  UMOV UR10, UR11 ;  /* 0x0000000b000a7c82 */ /* 0x000fe20008000000 */
[----:B------:R-:W-:Y:S02]  /*1480*/  USHF.R.U32.HI UR24, URZ, UR4, UR24 ;  /* 0x00000004ff187299 */ /* 0x000fe40008011618 */
[----:B------:R-:W-:Y:S02]  /*1490*/  @UP2 USHF.R.U32.HI UR5, URZ, UR9, UR10 ;  /* 0x00000009ff052299 */ /* 0x000fe4000801160a */
[----:B------:R-:W-:Y:S01]  /*14a0*/  UMOV UR7, UR23 ;  /* 0x0000001700077c82 */ /* 0x000fe20008000000 */
[----:B------:R-:W-:Y:S01]  /*14b0*/  UMOV UR18, UR19 ;  /* 0x0000001300127c82 */ /* 0x000fe20008000000 */
[----:B------:R-:W-:-:S02]  /*14c0*/  @UP2 USHF.R.U32.HI UR6, URZ, UR9, UR7 ;  /* 0x00000009ff062299 */ /* 0x000fc40008011607 */
[----:B------:R-:W-:Y:S02]  /*14d0*/  USHF.R.U32.HI UR18, URZ, UR13, UR18 ;  /* 0x0000000dff127299 */ /* 0x000fe40008011612 */
[----:B------:R-:W-:Y:S02]  /*14e0*/  USEL UR4, UR20, UR24, !UP0 ;  /* 0x0000001814047287 */ /* 0x000fe4000c000000 */
[----:B------:R-:W-:Y:S02]  /*14f0*/  UIMAD UR7, UR5, UR21, URZ ;  /* 0x00000015050772a4 */ /* 0x000fe4000f8e02ff */
[----:B------:R-:W-:Y:S02]  /*1500*/  USEL UR5, UR16, UR18, !UP1 ;  /* 0x0000001210057287 */ /* 0x000fe4000c800000 */
[----:B------:R-:W-:Y:S02]  /*1510*/  UIMAD UR12, UR6, UR21, URZ ;  /* 0x00000015060c72a4 */ /* 0x000fe4000f8e02ff */
[----:B------:R-:W-:-:S02]  /*1520*/  UISETP.GE.AND UP0, UPT, UR4, UR7, UPT ;  /* 0x000000070400728c */ /* 0x000fc4000bf06270 */
[----:B------:R-:W-:Y:S02]  /*1530*/  UIMAD.WIDE.U32 UR10, UR4, UR8, URZ ;  /* 0x00000008040a72a5 */ /* 0x000fe4000f8e00ff */
[----:B------:R-:W-:Y:S02]  /*1540*/  UISETP.GE.OR UP0, UPT, UR5, UR12, UP0 ;  /* 0x0000000c0500728c */ /* 0x000fe40008706670 */
[----:B------:R-:W-:Y:S02]  /*1550*/  UIMAD.WIDE.U32 UR12, UR5, UR8, URZ ;  /* 0x00000008050c72a5 */ /* 0x000fe4000f8e00ff */
[----:B------:R-:W-:Y:S01]  /*1560*/  UIADD3 UR10, UPT, UPT, -UR4, URZ, URZ ;  /* 0x000000ff040a7290 */ /* 0x000fe2000fffe1ff */
[----:B------:R-:W-:Y:S01]  /*1570*/  UMOV UR8, UR11 ;  /* 0x0000000b00087c82 */ /* 0x000fe20008000000 */
[----:B------:R-:W-:Y:S02]  /*1580*/  UIADD3 UR11, UPT, UPT, -UR5, URZ, URZ ;  /* 0x000000ff050b7290 */ /* 0x000fe4000fffe1ff */
[----:B------:R-:W-:-:S03]  /*1590*/  USHF.R.U32.HI UR8, URZ, UR9, UR8 ;  /* 0x00000009ff087299 */ /* 0x000fc60008011608 */
[----:B------:R-:W-:Y:S01]  /*15a0*/  @!UP0 UMOV UR7, UR13 ;  /* 0x0000000d00078c82 */ /* 0x000fe20008000000 */
[----:B------:R-:W-:Y:S02]  /*15b0*/  UIMAD UR20, UR14, UR10, UR20 ;  /* 0x0000000a0e1472a4 */ /* 0x000fe4000f8e0214 */
[----:B------:R-:W-:Y:S02]  /*15c0*/  USEL UR8, UR4, UR8, !UP2 ;  /* 0x0000000804087287 */ /* 0x000fe4000d000000 */
[----:B------:R-:W-:Y:S02]  /*15d0*/  @!UP0 USHF.R.U32.HI UR7, URZ, UR9, UR7 ;  /* 0x00000009ff078299 */ /* 0x000fe40008011607 */
[----:B------:R-:W-:Y:S02]  /*15e0*/  UIADD3 UR9, UPT, UPT, -UR8, URZ, URZ ;  /* 0x000000ff08097290 */ /* 0x000fe4000fffe1ff */
[----:B------:R-:W-:Y:S02]  /*15f0*/  @!UP0 USEL UR7, UR5, UR7, !UP2 ;  /* 0x0000000705078287 */ /* 0x000fe4000d000000 */
[----:B------:R-:W-:-:S02]  /*1600*/  UIMAD UR9, UR21, UR9, UR4 ;  /* 0x00000009150972a4 */ /* 0x000fc4000f8e0204 */
[----:B------:R-:W-:Y:S02]  /*1610*/  @!UP0 UIADD3 UR8, UPT, UPT, UR8, -UR7, URZ ;  /* 0x8000000708088290 */ /* 0x000fe4000fffe0ff */
[----:B------:R-:W-:Y:S02]  /*1620*/  @!UP0 UIMAD UR6, UR9, UR6, UR7 ;  /* 0x00000006090682a4 */ /* 0x000fe4000f8e0207 */
[----:B------:R-:W-:Y:S02]  /*1630*/  @!UP0 UIMAD UR4, UR8, UR21, UR5 ;  /* 0x00000015080482a4 */ /* 0x000fe4000f8e0205 */
[----:B------:R-:W-:Y:S02]  /*1640*/  UIMAD UR16, UR28, UR11, UR16 ;  /* 0x0000000b1c1072a4 */ /* 0x000fe4000f8e0210 */
[----:B------:R-:W-:Y:S01]  /*1650*/  UIMAD UR20, UR4, UR14, UR20 ;  /* 0x0000000e041472a4 */ /* 0x000fe2000f8e0214 */
[----:B------:R-:W-:Y:S02]  /*1660*/  @!UP0 UMOV UR5, UR6 ;  /* 0x0000000600058c82 */ /* 0x000fe40008000000 */
[----:B------:R-:W-:-:S12]  /*1670*/  UIMAD UR16, UR5, UR28, UR16 ;  /* 0x0000001c051072a4 */ /* 0x000fd8000f8e0210 */
.L_x_19:
[----:B------:R-:W-:Y:S02]  /*1680*/  UISETP.NE.AND UP1, UPT, UR29, 0x1, UPT ;  /* 0x000000011d00788c */ /* 0x000fe4000bf25270 */
[----:B------:R-:W-:Y:S02]  /*1690*/  ULOP3.LUT UR27, UR27, 0xffff, URZ, 0xc0, !UPT ;  /* 0x0000ffff1b1b7892 */ /* 0x000fe4000f8ec0ff */
[----:B------:R-:W-:Y:S02]  /*16a0*/  ULOP3.LUT UR26, UR26, 0xffff, URZ, 0xc0, !UPT ;  /* 0x0000ffff1a1a7892 */ /* 0x000fe4000f8ec0ff */
[----:B------:R-:W-:Y:S02]  /*16b0*/  UISETP.NE.AND UP0, UPT, UR17, 0x2, UPT ;  /* 0x000000021100788c */ /* 0x000fe4000bf05270 */
[----:B------:R-:W-:Y:S02]  /*16c0*/  ULOP3.LUT UR31, UR31, 0x800, URZ, 0xc0, !UPT ;  /* 0x000008001f1f7892 */ /* 0x000fe4000f8ec0ff */
[----:B------:R-:W-:-:S02]  /*16d0*/  ULOP3.LUT UR30, UR30, 0x2000, URZ, 0xc0, !UPT ;  /* 0x000020001e1e7892 */ /* 0x000fc4000f8ec0ff */
[----:B------:R-:W-:Y:S02]  /*16e0*/  USHF.L.U32 UR27, UR34, UR27, URZ ;  /* 0x0000001b221b7299 */ /* 0x000fe400080006ff */
[----:B------:R-:W-:Y:S01]  /*16f0*/  USHF.L.U32 UR26, UR33, UR26, URZ ;  /* 0x0000001a211a7299 */ /* 0x000fe200080006ff */
[----:B------:R-:W-:Y:S11]  /*1700*/  BRA.U UP1, `(.L_x_20) ;  /* 0x0000000101447547 */ /* 0x000ff6000b800000 */
[----:B------:R-:W2:Y:S01]  /*1710*/  LDCU.128 UR8, c[0x0][0xb10] ;  /* 0x00016200ff0877ac */ /* 0x000ea20008000c00 */
[----:B------:R-:W3:Y:S01]  /*1720*/  LDCU UR12, c[0x0][0xb0c] ;  /* 0x00016180ff0c77ac */ /* 0x000ee20008000800 */
[----:B------:R-:W4:Y:S01]  /*1730*/  LDCU UR13, c[0x0][0xb20] ;  /* 0x00016400ff0d77ac */ /* 0x000f220008000800 */
[----:B--2---:R-:W-:Y:S02]  /*1740*/  UIMAD.WIDE.U32 UR6, UR16, UR8, URZ ;  /* 0x00000008100672a5 */ /* 0x004fe4000f8e00ff */
[----:B------:R-:W-:Y:S02]  /*1750*/  UIMAD.WIDE.U32 UR4, UR20, UR11, URZ ;  /* 0x0000000b140472a5 */ /* 0x000fe4000f8e00ff */
[----:B---3--:R-:W-:Y:S02]  /*1760*/  UISETP.NE.AND UP2, UPT, UR12, 0x1, UPT ;  /* 0x000000010c00788c */ /* 0x008fe4000bf45270 */
[----:B------:R-:W-:Y:S01]  /*1770*/  UISETP.NE.AND UP1, UPT, UR10, 0x1, UPT ;  /* 0x000000010a00788c */ /* 0x000fe2000bf25270 */
[----:B------:R-:W-:-:S02]  /*1780*/  UMOV UR6, UR7 ;  /* 0x0000000700067c82 */ /* 0x000fc40008000000 */
[----:B------:R-:W-:Y:S01]  /*1790*/  UMOV UR4, UR5 ;  /* 0x0000000500047c82 */ /* 0x000fe20008000000 */
[----:B------:R-:W-:Y:S02]  /*17a0*/  USHF.R.U32.HI UR6, URZ, UR9, UR6 ;  /* 0x00000009ff067299 */ /* 0x000fe40008011606 */
[----:B----4-:R-:W-:Y:S02]  /*17b0*/  USHF.R.U32.HI UR4, URZ, UR13, UR4 ;  /* 0x0000000dff047299 */ /* 0x010fe40008011604 */
[----:B------:R-:W-:Y:S02]  /*17c0*/  USEL UR5, UR16, UR6, !UP2 ;  /* 0x0000000610057287 */ /* 0x000fe4000d000000 */
[----:B------:R-:W-:-:S04]  /*17d0*/  USEL UR4, UR20, UR4, !UP1 ;  /* 0x0000000414047287 */ /* 0x000fc8000c800000 */
[----:B------:R-:W-:Y:S02]  /*17e0*/  UIADD3 UR6, UPT, UPT, UR5, -UR4, URZ ;  /* 0x8000000405067290 */ /* 0x000fe4000fffe0ff */
[----:B------:R-:W-:Y:S02]  /*17f0*/  UIADD3 UR4, UPT, UPT, -UR5, UR4, URZ ;  /* 0x0000000405047290 */ /* 0x000fe4000fffe1ff */
[----:B------:R-:W-:Y:S02]  /*1800*/  UIMAD UR20, UR6, UR10, UR20 ;  /* 0x0000000a061472a4 */ /* 0x000fe4000f8e0214 */
[----:B------:R-:W-:-:S12]  /*1810*/  UIMAD UR16, UR4, UR12, UR16 ;  /* 0x0000000c041072a4 */ /* 0x000fd8000f8e0210 */
.L_x_20:
[----:B------:R-:W-:Y:S05]  /*1820*/  BRA.U !UP5, `(.L_x_21) ;  /* 0x000000010d0c7547 */ /* 0x000fea000b800000 */
[----:B------:R-:W-:Y:S01]  /*1830*/  UCGABAR_WAIT ;  /* 0x0000000000007dc7 */ /* 0x000fe20008000000 */
[----:B------:R-:W-:Y:S01]  /*1840*/  CCTL.IVALL ;  /* 0x00000000ff00798f */ /* 0x000fe20002000000 */
[----:B------:R-:W-:Y:S05]  /*1850*/  BRA `(.L_x_22) ;  /* 0x0000000000047947 */ /* 0x000fea0003800000 */
.L_x_21:
[----:B------:R-:W-:Y:S06]  /*1860*/  BAR.SYNC.DEFER_BLOCKING 0x0 ;  /* 0x0000000000007b1d */ /* 0x000fec0000010000 */
.L_x_22:
[----:B------:R-:W-:Y:S05]  /*1870*/  BRA.U UP0, `(.L_x_23) ;  /* 0x0000001500a07547 */ /* 0x000fea000b800000 */
[----:B------:R-:W2:Y:S01]  /*1880*/  LDCU UR7, c[0x0][0x38c] ;  /* 0x00007180ff0777ac */ /* 0x000ea20008000800 */
[----:B------:R-:W3:Y:S01]  /*1890*/  S2UR UR8, SR_CgaCtaId ;  /* 0x00000000000879c3 */ /* 0x000ee20000008800 */
[----:B------:R-:W-:Y:S01]  /*18a0*/  PLOP3.LUT P1, PT, PT, PT, UP3, 0x80, 0x8 ;  /* 0x000000000008781c */ /* 0x000fe20003f2f038 */
[----:B------:R-:W-:Y:S01]  /*18b0*/  IMAD.MOV.U32 R12, RZ, RZ, 0x1 ;  /* 0x00000001ff0c7424 */ /* 0x000fe200078e00ff */
[----:B------:R-:W-:Y:S01]  /*18c0*/  UMOV UR21, 0x400 ;  /* 0x0000040000157882 */ /* 0x000fe20000000000 */
[----:B------:R-:W-:Y:S01]  /*18d0*/  USHF.L.U32 UR5, UR32, 0x5, URZ ;  /* 0x0000000520057899 */ /* 0x000fe200080006ff */
[----:B------:R-:W-:Y:S01]  /*18e0*/  ISETP.EQ.OR P2, PT, R0, RZ, P3 ;  /* 0x000000ff0000720c */ /* 0x000fe20001f42670 */
[----:B------:R-:W-:Y:S01]  /*18f0*/  UISETP.NE.AND UP1, UPT, UR17, URZ, UPT ;  /* 0x000000ff1100728c */ /* 0x000fe2000bf25270 */
[----:B------:R-:W-:Y:S02]  /*1900*/  PLOP3.LUT P1, PT, P1, PT, PT, 0x8, 0x80 ;  /* 0x000000000080781c */ /* 0x000fe40000f2e170 */
[----:B------:R-:W-:Y:S01]  /*1910*/  CS2R R10, SRZ ;  /* 0x00000000000a7805 */ /* 0x000fe2000001ff00 */
[----:B------:R-:W-:Y:S01]  /*1920*/  IMAD.MOV.U32 R9, RZ, RZ, RZ ;  /* 0x000000ffff097224 */ /* 0x000fe200078e00ff */
[----:B------:R-:W4:Y:S01]  /*1930*/  LDCU UR43, c[0x0][0x370] ;  /* 0x00006e00ff2b77ac */ /* 0x000f220008000800 */
[----:B------:R-:W-:Y:S01]  /*1940*/  IMAD.MOV.U32 R8, RZ, RZ, 0x1 ;  /* 0x00000001ff087424 */ /* 0x000fe200078e00ff */
[----:B------:R-:W1:Y:S01]  /*1950*/  LDCU.64 UR28, c[0x0][0x348] ;  /* 0x00006900ff1c77ac */ /* 0x000e620008000a00 */
[----:B--2---:R-:W-:-:S02]  /*1960*/  UIADD3 UR6, UPT, UPT, UR7, 0x3f, URZ ;  /* 0x0000003f07067890 */ /* 0x004fc4000fffe0ff */
[----:B------:R-:W-:Y:S02]  /*1970*/  UIADD3 UR49, UPT, UPT, UR7, 0x7e, URZ ;  /* 0x0000007e07317890 */ /* 0x000fe4000fffe0ff */
[----:B------:R-:W-:Y:S02]  /*1980*/  USHF.R.S32.HI UR4, URZ, 0x1f, UR6 ;  /* 0x0000001fff047899 */ /* 0x000fe40008011406 */
[----:B---3--:R-:W-:Y:S02]  /*1990*/  ULEA UR21, UR8, UR21, 0x18 ;  /* 0x0000001508157291 */ /* 0x008fe4000f8ec0ff */
[----:B------:R-:W-:Y:S02]  /*19a0*/  ULEA.HI UR4, UR4, UR6, URZ, 0x6 ;  /* 0x0000000604047291 */ /* 0x000fe4000f8f30ff */
[----:B------:R-:W-:Y:S02]  /*19b0*/  UIADD3 UR6, UPT, UPT, UR7, -0x1, URZ ;  /* 0xffffffff07067890 */ /* 0x000fe4000fffe0ff */
[----:B------:R-:W-:-:S02]  /*19c0*/  USHF.R.S32.HI UR45, URZ, 0x6, UR4 ;  /* 0x00000006ff2d7899 */ /* 0x000fc40008011404 */
[----:B------:R-:W-:Y:S02]  /*19d0*/  UISETP.GE.U32.AND UP2, UPT, UR6, -0x7f, UPT ;  /* 0xffffff810600788c */ /* 0x000fe4000bf46070 */
[----:B------:R-:W-:Y:S01]  /*19e0*/  UISETP.LT.U32.AND UP0, UPT, UR45, 0xa, UPT ;  /* 0x0000000a2d00788c */ /* 0x000fe2000bf01070 */
[----:B------:R-:W2:Y:S03]  /*19f0*/  LDCU UR41, c[0x0][0x374] ;  /* 0x00006e80ff2977ac */ /* 0x000ea60008000800 */
[----:B------:R-:W-:Y:S02]  /*1a00*/  USEL UR44, UR45, 0xa, UP0 ;  /* 0x0000000a2d2c7887 */ /* 0x000fe40008000000 */
[----:B------:R-:W-:Y:S02]  /*1a10*/  ULOP3.LUT UR46, UR5, 0x20, URZ, 0xe2, !UPT ;  /* 0x00000020052e7892 */ /* 0x000fe4000f8ee2ff */
[----:B------:R-:W-:-:S02]  /*1a20*/  UIADD3 UR24, UPT, UPT, UR44, -0x1, URZ ;  /* 0xffffffff2c187890 */ /* 0x000fc4000fffe0ff */
[----:B------:R-:W-:Y:S02]  /*1a30*/  @UP2 UIADD3 UR24, UPT, UPT, UR44, URZ, URZ ;  /* 0x000000ff2c182290 */ /* 0x000fe4000fffe0ff */
[----:B------:R-:W-:Y:S02]  /*1a40*/  USEL UR25, UR48, 0x2, UP1 ;  /* 0x0000000230197887 */ /* 0x000fe40008800000 */
[----:B------:R-:W-:Y:S02]  /*1a50*/  UIADD3 UR38, UPT, UPT, UR21, 0x6400, UR31 ;  /* 0x0000640015267890 */ /* 0x000fe4000fffe01f */
[----:B------:R-:W-:Y:S02]  /*1a60*/  UIADD3 UR37, UPT, UPT, UR21, 0x10400, UR30 ;  /* 0x0001040015257890 */ /* 0x000fe4000fffe01e */
[----:B------:R-:W-:Y:S02]  /*1a70*/  UIADD3 UR47, UPT, UPT, UR45, -UR44, URZ ;  /* 0x8000002c2d2f7290 */ /* 0x000fe4000fffe0ff */
[----:B------:R-:W-:Y:S01]  /*1a80*/  UIADD3 UR24, UPT, UPT, UR24, 0x1, URZ ;  /* 0x0000000118187890 */ /* 0x000fe2000fffe0ff */
[----:B-12-4-:R-:W-:-:S11]  /*1a90*/  UMOV UR7, URZ ;  /* 0x000000ff00077c82 */ /* 0x016fd60008000000 */
.L_x_43:
[----:B-1----:R-:W1:Y:S02]  /*1aa0*/  S2UR UR4, SR_CgaCtaId ;  /* 0x00000000000479c3 */ /* 0x002e640000008800 */
[----:B-1----:R-:W-:-:S09]  /*1ab0*/  UISETP.NE.AND UP0, UPT, UR4, URZ, UPT ;  /* 0x000000ff0400728c */ /* 0x002fd2000bf05270 */
[----:B------:R-:W-:Y:S05]  /*1ac0*/  BRA.U UP0, `(.L_x_24) ;  /* 0x0000000100287547 */ /* 0x000fea000b800000 */
[----:B------:R-:W-:Y:S02]  /*1ad0*/  LEA R0, R9, UR21, 0x3 ;  /* 0x0000001509007c11 */ /* 0x000fe4000f8e18ff */
[----:B------:R-:W-:-:S04]  /*1ae0*/  SHF.L.U32 R3, R8, 0x1f, RZ ;  /* 0x0000001f08037819 */ /* 0x000fc800000006ff */
[----:B------:R-:W1:Y:S02]  /*1af0*/  SYNCS.PHASECHK.TRANS64.TRYWAIT P0, [R0+URZ+0x160], R3 ;  /* 0x00016003000075a7 */ /* 0x000e6400080011ff */
[----:B-1----:R-:W-:Y:S05]  /*1b00*/  @!P0 BRA `(.L_x_25) ;  /* 0x0000008000348947 */ /* 0x002fea0003800000 */
.L_x_139:
[----:B------:R2:W-:Y:S01]  /*1b10*/  SYNCS.ARRIVE.TRANS64.A1T0 RZ, [R0+URZ+0x150], RZ ;  /* 0x000150ff00ff79a7 */ /* 0x0005e200081000ff */
[----:B------:R-:W-:-:S05]  /*1b20*/  VIADD R9, R9, 0x1 ;  /* 0x0000000109097836 */ /* 0x000fca0000000000 */
[----:B------:R-:W-:-:S04]  /*1b30*/  ISETP.NE.AND P0, PT, R9, 0x2, PT ;  /* 0x000000020900780c */ /* 0x000fc80003f05270 */
[----:B-1----:R-:W-:Y:S02]  /*1b40*/  SEL R3, RZ, 0x1, P0 ;  /* 0x00000001ff037807 */ /* 0x002fe40000000000 */
[----:B------:R-:W-:Y:S02]  /*1b50*/  SEL R9, R9, RZ, P0 ;  /* 0x000000ff09097207 */ /* 0x000fe40000000000 */
[----:B------:R-:W-:-:S07]  /*1b60*/  LOP3.LUT R8, R8, R3, RZ, 0x3c, !PT ;  /* 0x0000000308087212 */ /* 0x000fce00078e3cff */
.L_x_24:
[----:B------:R-:W-:Y:S01]  /*1b70*/  ULEA UR4, UR7, UR21, 0x3 ;  /* 0x0000001507047291 */ /* 0x000fe2000f8e18ff */
[----:B--2---:R-:W-:Y:S01]  /*1b80*/  SHF.L.U32 R0, R12, 0x1f, RZ ;  /* 0x0000001f0c007819 */ /* 0x004fe200000006ff */
[----:B------:R-:W-:Y:S02]  /*1b90*/  UISETP.GE.U32.AND UP0, UPT, UR49, 0x7f, UPT ;  /* 0x0000007f3100788c */ /* 0x000fe4000bf06070 */
[----:B------:R-:W-:Y:S02]  /*1ba0*/  ULEA UR11, UR20, UR50, 0x1 ;  /* 0x00000032140b7291 */ /* 0x000fe4000f8e08ff */
[----:B------:R-:W-:Y:S02]  /*1bb0*/  ULEA UR35, UR16, UR46, 0x6 ;  /* 0x0000002e10237291 */ /* 0x000fe4000f8e30ff */
[----:B------:R-:W-:Y:S01]  /*1bc0*/  USHF.L.U32 UR11, UR11, 0x7, URZ ;  /* 0x000000070b0b7899 */ /* 0x000fe200080006ff */
[----:B------:R1:W2:Y:S01]  /*1bd0*/  SYNCS.PHASECHK.TRANS64.TRYWAIT P0, [UR4+0x50], R0 ;  /* 0x00005000ff0075a7 */ /* 0x0002a20008001104 */
[----:B------:R-:W-:Y:S01]  /*1be0*/  UMOV UR6, URZ ;  /* 0x000000ff00067c82 */ /* 0x000fe20008000000 */
[----:B------:R-:W-:Y:S09]  /*1bf0*/  BRA.U !UP0, `(.L_x_26) ;  /* 0x0000000108c07547 */ /* 0x000ff2000b800000 */
[----:B------:R-:W-:Y:S01]  /*1c00*/  UMOV UR13, URZ ;  /* 0x000000ff000d7c82 */ /* 0x000fe20008000000 */
[----:B------:R-:W-:-:S05]  /*1c10*/  UMOV UR4, UR7 ;  /* 0x0000000700047c82 */ /* 0x000fca0008000000 */
.L_x_32:
[----:B------:R-:W-:Y:S01]  /*1c20*/  ULEA UR33, UR4, UR21, 0x3 ;  /* 0x0000001504217291 */ /* 0x000fe2000f8e18ff */
[----:B--2---:R-:W-:Y:S01]  /*1c30*/  @!P3 MOV R2, 0x5000 ;  /* 0x000050000002b802 */ /* 0x004fe20000000f00 */
[----:B--2-4-:R-:W-:Y:S10]  /*1c40*/  @P0 BRA `(.L_x_27) ;  /* 0x00000000000c0947 */ /* 0x014ff40003800000 */
[----:B------:R-:W-:-:S04]  /*1c50*/  SHF.L.U32 R3, R12, 0x1f, RZ ;  /* 0x0000001f0c037819 */ /* 0x000fc800000006ff */
[----:B------:R-:W2:Y:S02]  /*1c60*/  SYNCS.PHASECHK.TRANS64.TRYWAIT P0, [UR33+0x50], R3 ;  /* 0x00005003ff0075a7 */ /* 0x000ea40008001121 */
[----:B--2---:R-:W-:Y:S05]  /*1c70*/  @!P0 BRA `(.L_x_28) ;  /* 0x0000007c00ec8947 */ /* 0x004fea0003800000 */
.L_x_27:
[----:B------:R2:W-:Y:S01]  /*1c80*/  @!P3 SYNCS.ARRIVE.TRANS64 RZ, [UR33], R2 ;  /* 0x00000002ffffb9a7 */ /* 0x0005e20008000021 */
[----:B------:R-:W-:-:S04]  /*1c90*/  ULOP3.LUT UR5, UR25, 0x2, URZ, 0xfc, !UPT ;  /* 0x0000000219057892 */ /* 0x000fc8000f8efcff */
[----:B------:R-:W-:-:S09]  /*1ca0*/  UISETP.NE.AND UP0, UPT, UR5, 0x2, UPT ;  /* 0x000000020500788c */ /* 0x000fd2000bf05270 */
[----:B------:R-:W-:Y:S05]  /*1cb0*/  BRA.U UP0, `(.L_x_29) ;  /* 0x0000000100047547 */ /* 0x000fea000b800000 */
[----:B------:R-:W-:Y:S05]  /*1cc0*/  BPT.TRAP 0x1 ;  /* 0x000000040000795c */ /* 0x000fea0000300000 */
.L_x_29:
[----:B------:R-:W-:Y:S04]  /*1cd0*/  BSSY.RECONVERGENT B0, `(.L_x_30) ;  /* 0x0000003000007945 */ /* 0x000fe80003800200 */
[----:B------:R-:W-:Y:S05]  /*1ce0*/  @P2 BRA `(.L_x_31) ;  /* 0x0000000000042947 */ /* 0x000fea0003800000 */
[----:B------:R-:W-:Y:S05]  /*1cf0*/  BPT.TRAP 0x1 ;  /* 0x000000040000795c */ /* 0x000fea0000300000 */
.L_x_31:
[----:B------:R-:W-:Y:S05]  /*1d00*/  BSYNC.RECONVERGENT B0 ;  /* 0x0000000000007941 */ /* 0x000fea0003800200 */
.L_x_30:
[----:B------:R-:W-:Y:S02]  /*1d10*/  UIADD3 UR5, UPT, UPT, UR4, 0x1, URZ ;  /* 0x0000000104057890 */ /* 0x000fe4000fffe0ff */
[----:B------:R-:W-:Y:S02]  /*1d20*/  ULEA UR32, UR4, UR31, 0xc ;  /* 0x0000001f04207291 */ /* 0x000fe4000f8e60ff */
[----:B------:R-:W-:Y:S02]  /*1d30*/  UISETP.NE.AND UP0, UPT, UR5, 0xa, UPT ;  /* 0x0000000a0500788c */ /* 0x000fe4000bf05270 */
[----:B------:R-:W-:Y:S02]  /*1d40*/  ULEA UR8, UR4, UR30, 0xe ;  /* 0x0000001e04087291 */ /* 0x000fe4000f8e70ff */
[----:B------:R-:W-:Y:S02]  /*1d50*/  USEL UR6, URZ, 0x1, UP0 ;  /* 0x00000001ff067887 */ /* 0x000fe40008000000 */
[----:B------:R-:W-:-:S02]  /*1d60*/  USEL UR7, UR5, URZ, UP0 ;  /* 0x000000ff05077287 */ /* 0x000fc40008000000 */
[----:B------:R-:W-:Y:S02]  /*1d70*/  UIADD3 UR4, UP0, UPT, UR28, 0x180, URZ ;  /* 0x000001801c047890 */ /* 0x000fe4000ff1e0ff */
[----:B------:R-:W-:Y:S01]  /*1d80*/  ULEA UR5, UR7, UR21, 0x3 ;  /* 0x0000001507057291 */ /* 0x000fe2000f8e18ff */
[----:B------:R-:W-:Y:S01]  /*1d90*/  LOP3.LUT R12, R12, UR6, RZ, 0x3c, !PT ;  /* 0x000000060c0c7c12 */ /* 0x000fe2000f8e3cff */
[----:B------:R-:W-:Y:S02]  /*1da0*/  USHF.L.U32 UR34, UR13, 0x6, URZ ;  /* 0x000000060d227899 */ /* 0x000fe400080006ff */
[----:B------:R-:W-:Y:S01]  /*1db0*/  UIADD3 UR13, UPT, UPT, UR13, 0x1, URZ ;  /* 0x000000010d0d7890 */ /* 0x000fe2000fffe0ff */
[----:B-1----:R-:W-:Y:S01]  /*1dc0*/  SHF.L.U32 R0, R12, 0x1f, RZ ;  /* 0x0000001f0c007819 */ /* 0x002fe200000006ff */
[----:B------:R-:W-:Y:S02]  /*1dd0*/  UIADD3 UR14, UP1, UPT, UR28, 0x80, URZ ;  /* 0x000000801c0e7890 */ /* 0x000fe4000ff3e0ff */
[----:B------:R-:W-:Y:S01]  /*1de0*/  UIADD3 UR32, UPT, UPT, UR21, 0x6400, UR32 ;  /* 0x0000640015207890 */ /* 0x000fe2000fffe020 */
[----:B------:R3:W4:Y:S01]  /*1df0*/  SYNCS.PHASECHK.TRANS64.TRYWAIT P0, [UR5+0x50], R0 ;  /* 0x00005000ff0075a7 */ /* 0x0007220008001105 */
[----:B------:R-:W-:-:S02]  /*1e00*/  UIADD3.X UR5, UPT, UPT, URZ, UR29, URZ, UP0, !UPT ;  /* 0x0000001dff057290 */ /* 0x000fc400087fe4ff */
[----:B------:R-:W-:Y:S02]  /*1e10*/  UISETP.NE.AND UP0, UPT, UR13, UR24, UPT ;  /* 0x000000180d00728c */ /* 0x000fe4000bf05270 */
[----:B------:R-:W-:Y:S02]  /*1e20*/  UIADD3.X UR15, UPT, UPT, URZ, UR29, URZ, UP1, !UPT ;  /* 0x0000001dff0f7290 */ /* 0x000fe40008ffe4ff */
[----:B------:R-:W-:Y:S02]  /*1e30*/  UPRMT UR16, URZ, 0x5410, UR27 ;  /* 0x00005410ff107896 */ /* 0x000fe4000800001b */
[----:B------:R-:W-:Y:S02]  /*1e40*/  UIADD3 UR8, UPT, UPT, UR21, 0x10400, UR8 ;  /* 0x0001040015087890 */ /* 0x000fe4000fffe008 */
[----:B------:R-:W-:Y:S01]  /*1e50*/  UPRMT UR6, URZ, 0x5410, UR26 ;  /* 0x00005410ff067896 */ /* 0x000fe2000800001a */
[----:B------:R-:W-:Y:S01]  /*1e60*/  UMOV UR18, 0x0 ;  /* 0x0000000000127882 */ /* 0x000fe20000000000 */
[----:B------:R-:W-:Y:S01]  /*1e70*/  UMOV UR19, 0x10000000 ;  /* 0x1000000000137882 */ /* 0x000fe20000000000 */
[----:B------:R-:W-:Y:S01]  /*1e80*/  UMOV UR12, UR36 ;  /* 0x00000024000c7c82 */ /* 0x000fe20008000000 */
[----:B------:R-:W-:Y:S01]  /*1e90*/  UMOV UR9, UR33 ;  /* 0x0000002100097c82 */ /* 0x000fe20008000000 */
[----:B------:R-:W-:Y:S01]  /*1ea0*/  UMOV UR10, UR34 ;  /* 0x00000022000a7c82 */ /* 0x000fe20008000000 */
[----:B------:R-:W-:Y:S03]  /*1eb0*/  UTMALDG.3D.MULTICAST [UR32], [UR14], UR16, desc[UR18] ;  /* 0x000012200e0073b4 */ /* 0x000fe60008011810 */
[----:B------:R1:W-:Y:S02]  /*1ec0*/  UTMALDG.3D.MULTICAST [UR8], [UR4], UR6, desc[UR18] ;  /* 0x00001208040073b4 */ /* 0x0003e40008011806 */
[----:B-1----:R-:W-:Y:S01]  /*1ed0*/  UMOV UR6, UR24 ;  /* 0x0000001800067c82 */ /* 0x002fe20008000000 */
[----:B------:R-:W-:Y:S01]  /*1ee0*/  UMOV UR4, UR7 ;  /* 0x0000000700047c82 */ /* 0x000fe20008000000 */
[----:B---3--:R-:W-:Y:S05]  /*1ef0*/  BRA.U UP0, `(.L_x_32) ;  /* 0xfffffffd00487547 */ /* 0x008fea000b83ffff */
.L_x_26:
[----:B------:R-:W-:Y:S01]  /*1f00*/  ULEA UR4, UR7, UR21, 0x3 ;  /* 0x0000001507047291 */ /* 0x000fe2000f8e18ff */
[----:B-1----:R-:W-:Y:S01]  /*1f10*/  SHF.L.U32 R0, R12, 0x1f, RZ ;  /* 0x0000001f0c007819 */ /* 0x002fe200000006ff */
[----:B------:R-:W-:Y:S01]  /*1f20*/  @!P1 SYNCS.ARRIVE.TRANS64.A1T0 RZ, [UR21+0xe8], RZ ;  /* 0x0000e8ffffff99a7 */ /* 0x000fe20008100015 */
[----:B------:R-:W-:-:S06]  /*1f30*/  UISETP.GT.AND UP0, UPT, UR45, UR44, UPT ;  /* 0x0000002c2d00728c */ /* 0x000fcc000bf04270 */
[----:B--2-4-:R1:W2:Y:S03]  /*1f40*/  SYNCS.PHASECHK.TRANS64.TRYWAIT P0, [UR4+0x50], R0 ;  /* 0x00005000ff0075a7 */ /* 0x0142a60008001104 */
[----:B------:R-:W-:Y:S05]  /*1f50*/  BRA.U !UP0, `(.L_x_33) ;  /* 0x0000000108bc7547 */ /* 0x000fea000b800000 */
[----:B------:R-:W-:Y:S01]  /*1f60*/  UIADD3 UR13, UPT, UPT, UR47, UR6, URZ ;  /* 0x000000062f0d7290 */ /* 0x000fe2000fffe0ff */
[----:B------:R-:W-:-:S11]  /*1f70*/  UMOV UR4, UR7 ;  /* 0x0000000700047c82 */ /* 0x000fd60008000000 */
.L_x_39:
[----:B------:R-:W-:Y:S01]  /*1f80*/  ULEA UR17, UR4, UR21, 0x3 ;  /* 0x0000001504117291 */ /* 0x000fe2000f8e18ff */
[----:B--2---:R-:W-:Y:S01]  /*1f90*/  @!P3 MOV R2, 0x5000 ;  /* 0x000050000002b802 */ /* 0x004fe20000000f00 */
[----:B--2-4-:R-:W-:Y:S10]  /*1fa0*/  @P0 BRA `(.L_x_34) ;  /* 0x00000000000c0947 */ /* 0x014ff40003800000 */
[----:B------:R-:W-:-:S04]  /*1fb0*/  SHF.L.U32 R3, R12, 0x1f, RZ ;  /* 0x0000001f0c037819 */ /* 0x000fc800000006ff */
[----:B------:R-:W2:Y:S02]  /*1fc0*/  SYNCS.PHASECHK.TRANS64.TRYWAIT P0, [UR17+0x50], R3 ;  /* 0x00005003ff0075a7 */ /* 0x000ea40008001111 */
[----:B--2---:R-:W-:Y:S05]  /*1fd0*/  @!P0 BRA `(.L_x_35) ;  /* 0x0000007c002c8947 */ /* 0x004fea0003800000 */
.L_x_34:
[----:B------:R2:W-:Y:S01]  /*1fe0*/  @!P3 SYNCS.ARRIVE.TRANS64 RZ, [UR17], R2 ;  /* 0x00000002ffffb9a7 */ /* 0x0005e20008000011 */
[----:B------:R-:W-:-:S04]  /*1ff0*/  ULOP3.LUT UR5, UR25, 0x2, URZ, 0xfc, !UPT ;  /* 0x0000000219057892 */ /* 0x000fc8000f8efcff */
[----:B------:R-:W-:-:S09]  /*2000*/  UISETP.NE.AND UP0, UPT, UR5, 0x2, UPT ;  /* 0x000000020500788c */ /* 0x000fd2000bf05270 */
[----:B------:R-:W-:Y:S05]  /*2010*/  BRA.U UP0, `(.L_x_36) ;  /* 0x0000000100047547 */ /* 0x000fea000b800000 */
[----:B------:R-:W-:Y:S05]  /*2020*/  BPT.TRAP 0x1 ;  /* 0x000000040000795c */ /* 0x000fea0000300000 */
.L_x_36:
[----:B------:R-:W-:Y:S04]  /*2030*/  BSSY.RECONVERGENT B0, `(.L_x_37) ;  /* 0x0000003000007945 */ /* 0x000fe80003800200 */
[----:B------:R-:W-:Y:S05]  /*2040*/  @P2 BRA `(.L_x_38) ;  /* 0x0000000000042947 */ /* 0x000fea0003800000 */
[----:B------:R-:W-:Y:S05]  /*2050*/  BPT.TRAP 0x1 ;  /* 0x000000040000795c */ /* 0x000fea0000300000 */
.L_x_38:
[----:B------:R-:W-:Y:S05]  /*2060*/  BSYNC.RECONVERGENT B0 ;  /* 0x0000000000007941 */ /* 0x000fea0003800200 */
.L_x_37:
[----:B------:R-:W-:Y:S02]  /*2070*/  UIADD3 UR5, UPT, UPT, UR4, 0x1, URZ ;  /* 0x0000000104057890 */ /* 0x000fe4000fffe0ff */
[----:B------:R-:W-:Y:S02]  /*2080*/  UIADD3 UR14, UP1, UPT, UR28, 0x80, URZ ;  /* 0x000000801c0e7890 */ /* 0x000fe4000ff3e0ff */
[----:B------:R-:W-:Y:S02]  /*2090*/  UISETP.NE.AND UP0, UPT, UR5, 0xa, UPT ;  /* 0x0000000a0500788c */ /* 0x000fe4000bf05270 */
[----:B------:R-:W-:Y:S02]  /*20a0*/  ULEA UR16, UR4, UR38, 0xc ;  /* 0x0000002604107291 */ /* 0x000fe4000f8e60ff */
[----:B------:R-:W-:Y:S02]  /*20b0*/  USEL UR8, URZ, 0x1, UP0 ;  /* 0x00000001ff087887 */ /* 0x000fe40008000000 */
[----:B------:R-:W-:-:S02]  /*20c0*/  USEL UR7, UR5, URZ, UP0 ;  /* 0x000000ff05077287 */ /* 0x000fc40008000000 */
[----:B------:R-:W-:Y:S02]  /*20d0*/  UIADD3 UR22, UP0, UPT, UR28, 0x180, URZ ;  /* 0x000001801c167890 */ /* 0x000fe4000ff1e0ff */
[----:B------:R-:W-:Y:S01]  /*20e0*/  ULEA UR5, UR7, UR21, 0x3 ;  /* 0x0000001507057291 */ /* 0x000fe2000f8e18ff */
[----:B------:R-:W-:Y:S01]  /*20f0*/  LOP3.LUT R12, R12, UR8, RZ, 0x3c, !PT ;  /* 0x000000080c0c7c12 */ /* 0x000fe2000f8e3cff */
[----:B------:R-:W-:Y:S02]  /*2100*/  ULEA UR8, UR4, UR37, 0xe ;  /* 0x0000002504087291 */ /* 0x000fe4000f8e70ff */
[----:B------:R-:W-:Y:S01]  /*2110*/  USHF.L.U32 UR18, UR6, 0x6, URZ ;  /* 0x0000000606127899 */ /* 0x000fe200080006ff */
[----:B-1----:R-:W-:Y:S01]  /*2120*/  SHF.L.U32 R0, R12, 0x1f, RZ ;  /* 0x0000001f0c007819 */ /* 0x002fe200000006ff */
[----:B------:R-:W-:Y:S02]  /*2130*/  UPRMT UR4, URZ, 0x5410, UR27 ;  /* 0x00005410ff047896 */ /* 0x000fe4000800001b */
[----:B------:R-:W-:Y:S01]  /*2140*/  UIADD3.X UR15, UPT, UPT, URZ, UR29, URZ, UP1, !UPT ;  /* 0x0000001dff0f7290 */ /* 0x000fe20008ffe4ff */
[----:B------:R3:W4:Y:S01]  /*2150*/  SYNCS.PHASECHK.TRANS64.TRYWAIT P0, [UR5+0x50], R0 ;  /* 0x00005000ff0075a7 */ /* 0x0007220008001105 */
[----:B------:R-:W-:-:S02]  /*2160*/  UPRMT UR5, URZ, 0x5410, UR26 ;  /* 0x00005410ff057896 */ /* 0x000fc4000800001a */
[----:B------:R-:W-:Y:S01]  /*2170*/  UIADD3.X UR23, UPT, UPT, URZ, UR29, URZ, UP0, !UPT ;  /* 0x0000001dff177290 */ /* 0x000fe200087fe4ff */
[----:B------:R-:W-:Y:S01]  /*2180*/  UMOV UR32, 0x0 ;  /* 0x0000000000207882 */ /* 0x000fe20000000000 */
[----:B------:R-:W-:Y:S01]  /*2190*/  UMOV UR33, 0x10000000 ;  /* 0x1000000000217882 */ /* 0x000fe20000000000 */
[----:B------:R-:W-:Y:S01]  /*21a0*/  UMOV UR19, UR35 ;  /* 0x0000002300137c82 */ /* 0x000fe20008000000 */
[----:B------:R-:W-:Y:S01]  /*21b0*/  UMOV UR20, UR36 ;  /* 0x0000002400147c82 */ /* 0x000fe20008000000 */
[----:B------:R-:W-:Y:S01]  /*21c0*/  UMOV UR12, UR36 ;  /* 0x00000024000c7c82 */ /* 0x000fe20008000000 */
[----:B------:R-:W-:Y:S01]  /*21d0*/  UMOV UR9, UR17 ;  /* 0x0000001100097c82 */ /* 0x000fe20008000000 */
[----:B------:R-:W-:Y:S01]  /*21e0*/  UMOV UR10, UR18 ;  /* 0x00000012000a7c82 */ /* 0x000fe20008000000 */
[----:B------:R1:W-:Y:S01]  /*21f0*/  UTMALDG.3D.MULTICAST [UR16], [UR14], UR4, desc[UR32] ;  /* 0x000020100e0073b4 */ /* 0x0003e20008011804 */
[----:B------:R-:W-:-:S04]  /*2200*/  UIADD3 UR6, UPT, UPT, UR6, 0x1, URZ ;  /* 0x0000000106067890 */ /* 0x000fc8000fffe0ff */
[----:B------:R-:W-:Y:S01]  /*2210*/  UISETP.NE.AND UP0, UPT, UR6, UR13, UPT ;  /* 0x0000000d0600728c */ /* 0x000fe2000bf05270 */
[----:B------:R3:W-:Y:S01]  /*2220*/  UTMALDG.3D.MULTICAST [UR8], [UR22], UR5, desc[UR32] ;  /* 0x00002008160073b4 */ /* 0x0007e20008011805 */
[----:B-1----:R-:W-:-:S07]  /*2230*/  UMOV UR4, UR7 ;  /* 0x0000000700047c82 */ /* 0x002fce0008000000 */
[----:B---3--:R-:W-:Y:S05]  /*2240*/  BRA.U UP0, `(.L_x_39) ;  /* 0xfffffffd004c7547 */ /* 0x008fea000b83ffff */
.L_x_33:
[C---:B------:R-:W-:Y:S01]  /*2250*/  LEA R3, R11.reuse, UR21, 0x3 ;  /* 0x000000150b037c11 */ /* 0x040fe2000f8e18ff */
[----:B------:R-:W-:Y:S01]  /*2260*/  NOP ;  /* 0x0000000000007918 */ /* 0x000fe20000000000 */
[----:B-1----:R-:W-:Y:S02]  /*2270*/  SHF.L.U32 R0, R10, 0x1f, RZ ;  /* 0x0000001f0a007819 */ /* 0x002fe400000006ff */
[----:B------:R-:W-:Y:S02]  /*2280*/  LEA R5, R11, UR21, 0x4 ;  /* 0x000000150b057c11 */ /* 0x000fe4000f8e20ff */
[----:B--2-4-:R-:W1:Y:S02]  /*2290*/  SYNCS.PHASECHK.TRANS64.TRYWAIT P0, [R3+URZ+0xf0], R0 ;  /* 0x0000f000030075a7 */ /* 0x014e6400080011ff */
[----:B-1----:R-:W-:Y:S05]  /*22a0*/  @!P0 BRA `(.L_x_40) ;  /* 0x0000007800908947 */ /* 0x002fea0003800000 */
.L_x_142:
[----:B------:R-:W2:Y:S01]  /*22b0*/  LDS.128 R4, [R5+0x180] ;  /* 0x0001800005047984 */ /* 0x000ea20000000c00 */
[----:B------:R-:W-:Y:S01]  /*22c0*/  UISETP.GE.AND UP0, UPT, UR42, 0x1, UPT ;  /* 0x000000012a00788c */ /* 0x000fe2000bf06270 */
[----:B------:R-:W-:Y:S01]  /*22d0*/  @!PT LDS RZ, [RZ] ;  /* 0x00000000fffff984 */ /* 0x000fe20000000800 */
[----:B------:R-:W-:Y:S01]  /*22e0*/  @!PT LDS RZ, [RZ] ;  /* 0x00000000fffff984 */ /* 0x000fe20000000800 */
[----:B------:R-:W-:Y:S01]  /*22f0*/  @!PT LDS RZ, [RZ] ;  /* 0x00000000fffff984 */ /* 0x000fe20000000800 */
[----:B------:R-:W-:Y:S01]  /*2300*/  @!PT LDS RZ, [RZ] ;  /* 0x00000000fffff984 */ /* 0x000fe20000000800 */
[----:B------:R3:W-:Y:S06]  /*2310*/  MEMBAR.ALL.CTA ;  /* 0x0000000000007992 */ /* 0x0007ec0000008000 */
[----:B---3--:R-:W3:Y:S01]  /*2320*/  FENCE.VIEW.ASYNC.S ;  /* 0x00000000000073c6 */ /* 0x008ee20000000000 */
[----:B--2---:R-:W-:-:S13]  /*2330*/  LOP3.LUT P0, RZ, R6, 0x1, RZ, 0xc0, !PT ;  /* 0x0000000106ff7812 */ /* 0x004fda000780c0ff */
[----:B---3--:R-:W-:Y:S01]  /*2340*/  VOTEU.ANY UP1, P0 ;  /* 0x0000000000ff7886 */ /* 0x008fe20000020100 */
[----:B------:R-:W-:-:S13]  /*2350*/  PLOP3.LUT P0, PT, PT, PT, UP1, 0x80, 0x8 ;  /* 0x000000000008781c */ /* 0x000fda0003f0f018 */
[----:B-1----:R-:W-:Y:S02]  /*2360*/  @P0 LOP3.LUT R0, R5, 0xffff, RZ, 0xc0, !PT ;  /* 0x0000ffff05000812 */ /* 0x002fe400078ec0ff */
[----:B------:R-:W-:Y:S02]  /*2370*/  @P0 MOV R2, R4 ;  /* 0x0000000400020202 */ /* 0x000fe40000000f00 */
[----:B------:R-:W-:Y:S01]  /*2380*/  @P0 R2UR UR5, R0 ;  /* 0x00000000000502ca */ /* 0x000fe200000e0000 */
[----:B------:R-:W-:Y:S01]  /*2390*/  VIADD R0, R3, 0x100 ;  /* 0x0000010003007836 */ /* 0x000fe20000000000 */
[----:B------:R-:W-:Y:S02]  /*23a0*/  @P0 SHF.R.U32.HI R4, RZ, 0x10, R5 ;  /* 0x00000010ff040819 */ /* 0x000fe40000011605 */
[----:B------:R-:W-:Y:S02]  /*23b0*/  @P0 R2UR UR6, R2 ;  /* 0x00000000020602ca */ /* 0x000fe400000e0000 */
[----:B------:R-:W-:-:S02]  /*23c0*/  PRMT R0, RZ, 0x654, R0 ;  /* 0x00000654ff007816 */ /* 0x000fc40000000000 */
[----:B------:R-:W-:Y:S02]  /*23d0*/  @P0 R2UR UR4, R4 ;  /* 0x00000000040402ca */ /* 0x000fe400000e0000 */
[----:B------:R1:W-:Y:S03]  /*23e0*/  SYNCS.ARRIVE.TRANS64.RED.A1T0 RZ, [R0+URZ], RZ ;  /* 0x000000ff00ff79a7 */ /* 0x0003e600081004ff */
[----:B------:R-:W-:-:S04]  /*23f0*/  @UP1 UMOV UR39, UR5 ;  /* 0x0000000500271c82 */ /* 0x000fc80008000000 */
[----:B------:R-:W-:-:S04]  /*2400*/  @UP1 UMOV UR40, UR6 ;  /* 0x0000000600281c82 */ /* 0x000fc80008000000 */
[----:B------:R-:W-:Y:S01]  /*2410*/  @UP1 UMOV UR36, UR4 ;  /* 0x0000000400241c82 */ /* 0x000fe20008000000 */
[----:B------:R-:W-:Y:S05]  /*2420*/  BRA.U !UP0, `(.L_x_41) ;  /* 0x0000000108d47547 */ /* 0x000fea000b800000 */
[----:B------:R-:W2:Y:S01]  /*2430*/  LDCU.128 UR12, c[0x0][0xb10] ;  /* 0x00016200ff0c77ac */ /* 0x000ea20008000c00 */
[----:B------:R-:W3:Y:S01]  /*2440*/  LDCU UR22, c[0x0][0xb20] ;  /* 0x00016400ff1677ac */ /* 0x000ee20008000800 */
[----:B------:R-:W4:Y:S01]  /*2450*/  LDCU UR20, c[0x0][0xb0c] ;  /* 0x00016180ff1477ac */ /* 0x000f220008000800 */
[----:B------:R-:W1:Y:S01]  /*2460*/  LDCU.64 UR8, c[0x0][0xb28] ;  /* 0x00016500ff0877ac */ /* 0x000e620008000a00 */
[----:B------:R-:W-:Y:S02]  /*2470*/  UISETP.NE.AND UP3, UPT, UR42, 0x1, UPT ;  /* 0x000000012a00788c */ /* 0x000fe4000bf65270 */
[----:B--2---:R-:W-:Y:S02]  /*2480*/  UIMAD.WIDE.U32 UR10, UR41, UR15, URZ ;  /* 0x0000000f290a72a5 */ /* 0x004fe4000f8e00ff */
[----:B------:R-:W-:Y:S02]  /*2490*/  UIMAD.WIDE.U32 UR4, UR43, UR12, URZ ;  /* 0x0000000c2b0472a5 */ /* 0x000fe4000f8e00ff */
[----:B------:R-:W-:-:S02]  /*24a0*/  UISETP.NE.AND UP0, UPT, UR14, 0x1, UPT ;  /* 0x000000010e00788c */ /* 0x000fc4000bf05270 */
[----:B------:R-:W-:Y:S01]  /*24b0*/  UIMAD.WIDE.U32 UR18, UR39, UR15, URZ ;  /* 0x0000000f271272a5 */ /* 0x000fe2000f8e00ff */
[----:B------:R-:W-:Y:S02]  /*24c0*/  UMOV UR10, UR11 ;  /* 0x0000000b000a7c82 */ /* 0x000fe40008000000 */
[----:B------:R-:W-:Y:S01]  /*24d0*/  UMOV UR4, UR5 ;  /* 0x0000000500047c82 */ /* 0x000fe20008000000 */
[----:B---3--:R-:W-:Y:S02]  /*24e0*/  USHF.R.U32.HI UR10, URZ, UR22, UR10 ;  /* 0x00000016ff0a7299 */ /* 0x008fe4000801160a */
[----:B----4-:R-:W-:Y:S02]  /*24f0*/  UISETP.NE.AND UP2, UPT, UR20, 0x1, UPT ;  /* 0x000000011400788c */ /* 0x010fe4000bf45270 */
[----:B------:R-:W-:Y:S02]  /*2500*/  USHF.R.U32.HI UR4, URZ, UR13, UR4 ;  /* 0x0000000dff047299 */ /* 0x000fe40008011604 */
[----:B------:R-:W-:-:S02]  /*2510*/  USEL UR5, UR41, UR10, !UP0 ;  /* 0x0000000a29057287 */ /* 0x000fc4000c000000 */
[----:B------:R-:W-:Y:S02]  /*2520*/  USEL UR6, UR43, UR4, !UP2 ;  /* 0x000000042b067287 */ /* 0x000fe4000d000000 */
[----:B-1----:R-:W-:Y:S01]  /*2530*/  UIMAD.WIDE.U32 UR10, UR5, UR8, URZ ;  /* 0x00000008050a72a5 */ /* 0x002fe2000f8e00ff */
[----:B------:R-:W-:Y:S01]  /*2540*/  UMOV UR4, UR19 ;  /* 0x0000001300047c82 */ /* 0x000fe20008000000 */
[----:B------:R-:W-:Y:S02]  /*2550*/  UIMAD.WIDE.U32 UR16, UR40, UR12, URZ ;  /* 0x0000000c281072a5 */ /* 0x000fe4000f8e00ff */
[----:B------:R-:W-:-:S03]  /*2560*/  UIMAD.WIDE.U32 UR18, UR6, UR8, URZ ;  /* 0x00000008061272a5 */ /* 0x000fc6000f8e00ff */
[----:B------:R-:W-:Y:S01]  /*2570*/  UMOV UR10, UR11 ;  /* 0x0000000b000a7c82 */ /* 0x000fe20008000000 */
[----:B------:R-:W-:Y:S02]  /*2580*/  USHF.R.U32.HI UR4, URZ, UR22, UR4 ;  /* 0x00000016ff047299 */ /* 0x000fe40008011604 */
[----:B------:R-:W-:Y:S01]  /*2590*/  @UP3 USHF.R.U32.HI UR5, URZ, UR9, UR10 ;  /* 0x00000009ff053299 */ /* 0x000fe2000801160a */
[----:B------:R-:W-:Y:S01]  /*25a0*/  UMOV UR16, UR17 ;  /* 0x0000001100107c82 */ /* 0x000fe20008000000 */
[----:B------:R-:W-:Y:S01]  /*25b0*/  UMOV UR18, UR19 ;  /* 0x0000001300127c82 */ /* 0x000fe20008000000 */
[----:B------:R-:W-:Y:S02]  /*25c0*/  USHF.R.U32.HI UR13, URZ, UR13, UR16 ;  /* 0x0000000dff0d7299 */ /* 0x000fe40008011610 */
[----:B------:R-:W-:Y:S02]  /*25d0*/  USEL UR4, UR39, UR4, !UP0 ;  /* 0x0000000427047287 */ /* 0x000fe4000c000000 */
[----:B------:R-:W-:-:S02]  /*25e0*/  @UP3 USHF.R.U32.HI UR6, URZ, UR9, UR18 ;  /* 0x00000009ff063299 */ /* 0x000fc40008011612 */
[----:B------:R-:W-:Y:S02]  /*25f0*/  UIMAD UR10, UR42, UR5, URZ ;  /* 0x000000052a0a72a4 */ /* 0x000fe4000f8e02ff */
[----:B------:R-:W-:Y:S02]  /*2600*/  USEL UR5, UR40, UR13, !UP2 ;  /* 0x0000000d28057287 */ /* 0x000fe4000d000000 */
[----:B------:R-:W-:Y:S02]  /*2610*/  UIMAD UR12, UR42, UR6, URZ ;  /* 0x000000062a0c72a4 */ /* 0x000fe4000f8e02ff */
[----:B------:R-:W-:Y:S02]  /*2620*/  UISETP.GE.AND UP0, UPT, UR4, UR10, UPT ;  /* 0x0000000a0400728c */ /* 0x000fe4000bf06270 */
[----:B------:R-:W-:Y:S02]  /*2630*/  UIMAD.WIDE.U32 UR10, UR4, UR8, URZ ;  /* 0x00000008040a72a5 */ /* 0x000fe4000f8e00ff */
[----:B------:R-:W-:-:S02]  /*2640*/  UISETP.GE.OR UP0, UPT, UR5, UR12, UP0 ;  /* 0x0000000c0500728c */ /* 0x000fc40008706670 */
        /* <DEDUP_REMOVED lines=19> */
.L_x_41:
[----:B------:R-:W2:Y:S02]  /*2780*/  LDCU UR4, c[0x0][0xb30] ;  /* 0x00016600ff0477ac */ /* 0x000ea40008000800 */
[----:B--2---:R-:W-:-:S09]  /*2790*/  UISETP.NE.AND UP0, UPT, UR4, 0x1, UPT ;  /* 0x000000010400788c */ /* 0x004fd2000bf05270 */
[----:B------:R-:W-:Y:S05]  /*27a0*/  BRA.U UP0, `(.L_x_42) ;  /* 0x0000000100447547 */ /* 0x000fea000b800000 */
        /* <DEDUP_REMOVED lines=17> */
.L_x_42:
[----:B------:R-:W-:Y:S01]  /*28c0*/  VIADD R11, R11, 0x1 ;  /* 0x000000010b0b7836 */ /* 0x000fe20000000000 */
[----:B------:R-:W-:Y:S01]  /*28d0*/  R2UR UR4, R87 ;  /* 0x00000000570472ca */ /* 0x000fe200000e0000 */
[----:B------:R-:W-:Y:S01]  /*28e0*/  UIADD3 UR16, UPT, UPT, UR40, UR59, URZ ;  /* 0x0000003b28107290 */ /* 0x000fe2000fffe0ff */
[----:B------:R-:W-:Y:S02]  /*28f0*/  PLOP3.LUT P1, PT, PT, PT, PT, 0x80, 0x8 ;  /* 0x000000000008781c */ /* 0x000fe40003f2f070 */
[----:B------:R-:W-:-:S04]  /*2900*/  ISETP.NE.AND P0, PT, R11, 0x2, PT ;  /* 0x000000020b00780c */ /* 0x000fc80003f05270 */
[----:B------:R-:W-:Y:S02]  /*2910*/  SEL R3, RZ, 0x1, P0 ;  /* 0x00000001ff037807 */ /* 0x000fe40000000000 */
[----:B------:R-:W-:Y:S02]  /*2920*/  SEL R11, R11, RZ, P0 ;  /* 0x000000ff0b0b7207 */ /* 0x000fe40000000000 */
[----:B------:R-:W-:Y:S01]  /*2930*/  LOP3.LUT R10, R10, R3, RZ, 0x3c, !PT ;  /* 0x000000030a0a7212 */ /* 0x000fe200078e3cff */
[----:B------:R-:W-:Y:S01]  /*2940*/  UIADD3 UR20, UPT, UPT, UR39, UR4, URZ ;  /* 0x0000000427147290 */ /* 0x000fe2000fffe0ff */
[----:B------:R-:W-:Y:S11]  /*2950*/  BRA.U UP1, `(.L_x_43) ;  /* 0xfffffff101507547 */ /* 0x000ff6000b83ffff */
[----:B------:R-:W-:Y:S01]  /*2960*/  UIADD3 UR21, UPT, UPT, UR21, 0x50, URZ ;  /* 0x0000005015157890 */ /* 0x000fe2000fffe0ff */
[----:B------:R-:W-:-:S03]  /*2970*/  SHF.L.U32 R3, R12, 0x1f, RZ ;  /* 0x0000001f0c037819 */ /* 0x000fc600000006ff */
[----:B------:R-:W-:-:S09]  /*2980*/  ULEA UR4, UR7, UR21, 0x3 ;  /* 0x0000001507047291 */ /* 0x000fd2000f8e18ff */
[----:B------:R-:W2:Y:S02]  /*2990*/  SYNCS.PHASECHK.TRANS64.TRYWAIT P0, [UR4], R3 ;  /* 0x00000003ff0075a7 */ /* 0x000ea40008001104 */
[----:B--2---:R-:W-:Y:S05]  /*29a0*/  @!P0 BRA `(.L_x_44) ;  /* 0x0000007000e48947 */ /* 0x004fea0003800000 */
.L_x_144:
[----:B------:R-:W-:-:S04]  /*29b0*/  UIADD3 UR4, UPT, UPT, UR7, 0x1, URZ ;  /* 0x0000000107047890 */ /* 0x000fc8000fffe0ff */
[----:B------:R-:W-:-:S04]  /*29c0*/  UISETP.NE.AND UP0, UPT, UR4, 0xa, UPT ;  /* 0x0000000a0400788c */ /* 0x000fc8000bf05270 */
[----:B------:R-:W-:Y:S02]  /*29d0*/  USEL UR6, URZ, 0x1, UP0 ;  /* 0x00000001ff067887 */ /* 0x000fe40008000000 */
[----:B------:R-:W-:-:S04]  /*29e0*/  USEL UR4, UR4, URZ, UP0 ;  /* 0x000000ff04047287 */ /* 0x000fc80008000000 */
[----:B------:R-:W-:Y:S01]  /*29f0*/  ULEA UR5, UR4, UR21, 0x3 ;  /* 0x0000001504057291 */ /* 0x000fe2000f8e18ff */
[----:B------:R-:W-:-:S04]  /*2a00*/  LOP3.LUT R2, R12, UR6, RZ, 0x3c, !PT ;  /* 0x000000060c027c12 */ /* 0x000fc8000f8e3cff */
[----:B-1----:R-:W-:-:S04]  /*2a10*/  SHF.L.U32 R3, R2, 0x1f, RZ ;  /* 0x0000001f02037819 */ /* 0x002fc800000006ff */
[----:B------:R-:W1:Y:S02]  /*2a20*/  SYNCS.PHASECHK.TRANS64.TRYWAIT P0, [UR5], R3 ;  /* 0x00000003ff0075a7 */ /* 0x000e640008001105 */
[----:B-1----:R-:W-:Y:S05]  /*2a30*/  @!P0 BRA `(.L_x_45) ;  /* 0x0000007000d88947 */ /* 0x002fea0003800000 */
.L_x_146:
        /* <DEDUP_REMOVED lines=9> */
.L_x_148:
        /* <DEDUP_REMOVED lines=9> */
.L_x_150:
        /* <DEDUP_REMOVED lines=9> */
.L_x_152:
        /* <DEDUP_REMOVED lines=9> */
.L_x_154:
        /* <DEDUP_REMOVED lines=9> */
.L_x_156:
        /* <DEDUP_REMOVED lines=9> */
.L_x_158:
        /* <DEDUP_REMOVED lines=9> */
.L_x_160:
[----:B------:R-:W-:-:S04]  /*2e30*/  UIADD3 UR4, UPT, UPT, UR4, 0x1, URZ ;  /* 0x0000000104047890 */ /* 0x000fc8000fffe0ff */
[----:B------:R-:W-:-:S04]  /*2e40*/  UISETP.NE.AND UP0, UPT, UR4, 0xa, UPT ;  /* 0x0000000a0400788c */ /* 0x000fc8000bf05270 */
[----:B------:R-:W-:Y:S02]  /*2e50*/  USEL UR5, URZ, 0x1, UP0 ;  /* 0x00000001ff057887 */ /* 0x000fe40008000000 */
[----:B------:R-:W-:-:S04]  /*2e60*/  USEL UR4, UR4, URZ, UP0 ;  /* 0x000000ff04047287 */ /* 0x000fc80008000000 */
[----:B------:R-:W-:Y:S01]  /*2e70*/  ULEA UR4, UR4, UR21, 0x3 ;  /* 0x0000001504047291 */ /* 0x000fe2000f8e18ff */
[----:B-1----:R-:W-:-:S04]  /*2e80*/  LOP3.LUT R3, R2, UR5, RZ, 0x3c, !PT ;  /* 0x0000000502037c12 */ /* 0x002fc8000f8e3cff */
[----:B------:R-:W-:Y:S01]  /*2e90*/  SHF.L.U32 R3, R3, 0x1f, RZ ;  /* 0x0000001f03037819 */ /* 0x000fe200000006ff */
[----:B------:R-:W-:-:S07]  /*2ea0*/  IMAD.U32 R0, RZ, RZ, UR4 ;  /* 0x00000004ff007e24 */ /* 0x000fce000f8e00ff */
.L_x_53:
[----:B-1----:R1:W2:Y:S02]  /*2eb0*/  SYNCS.PHASECHK.TRANS64.TRYWAIT P0, [R0+URZ], R3 ;  /* 0x00000003000075a7 */ /* 0x0022a400080011ff */
[----:B--2---:R-:W-:Y:S05]  /*2ec0*/  @!P0 NANOSLEEP.SYNCS 0x989680 ;  /* 0x009896800000895d */ /* 0x004fea0003900000 */
[----:B------:R-:W2:Y:S02]  /*2ed0*/  @!P0 SYNCS.PHASECHK.TRANS64 P0, [R0+URZ], R3 ;  /* 0x00000003000085a7 */ /* 0x000ea400080010ff */
[----:B--2---:R-:W-:Y:S05]  /*2ee0*/  @P0 EXIT ;  /* 0x000000000000094d */ /* 0x004fea0003800000 */
[----:B------:R-:W-:Y:S05]  /*2ef0*/  BRA `(.L_x_53) ;  /* 0xfffffffc00ec7947 */ /* 0x000fea000383ffff */
.L_x_23:
[----:B------:R-:W2:Y:S02]  /*2f00*/  S2UR UR4, SR_CgaCtaId ;  /* 0x00000000000479c3 */ /* 0x000ea40000008800 */
[----:B--2---:R-:W-:-:S04]  /*2f10*/  UISETP.NE.AND UP0, UPT, UR4, URZ, UPT ;  /* 0x000000ff0400728c */ /* 0x004fc8000bf05270 */
[----:B------:R-:W-:-:S09]  /*2f20*/  UISETP.NE.OR UP0, UPT, UR17, 0x1, UP0 ;  /* 0x000000011100788c */ /* 0x000fd20008705670 */
[----:B------:R-:W-:Y:S05]  /*2f30*/  BRA.U UP0, `(.L_x_54) ;  /* 0x00000005004c7547 */ /* 0x000fea000b800000 */
[----:B------:R-:W2:Y:S01]  /*2f40*/  S2UR UR5, SR_CgaCtaId ;  /* 0x00000000000579c3 */ /* 0x000ea20000008800 */
[----:B------:R-:W-:Y:S01]  /*2f50*/  UMOV UR4, 0x400 ;  /* 0x0000040000047882 */ /* 0x000fe20000000000 */
[----:B------:R-:W-:Y:S01]  /*2f60*/  ISETP.GE.U32.AND P2, PT, R0, 0x4, PT ;  /* 0x000000040000780c */ /* 0x000fe20003f46070 */
[----:B------:R-:W-:Y:S01]  /*2f70*/  IMAD.MOV.U32 R12, RZ, RZ, 0x1 ;  /* 0x00000001ff0c7424 */ /* 0x000fe200078e00ff */
[----:B------:R-:W-:Y:S02]  /*2f80*/  CS2R R10, SRZ ;  /* 0x00000000000a7805 */ /* 0x000fe4000001ff00 */
[----:B------:R-:W-:Y:S01]  /*2f90*/  CS2R R8, SRZ ;  /* 0x0000000000087805 */ /* 0x000fe2000001ff00 */
[----:B--2---:R-:W-:-:S03]  /*2fa0*/  ULEA UR6, UR5, UR4, 0x18 ;  /* 0x0000000405067291 */ /* 0x004fc6000f8ec0ff */
[----:B------:R-:W-:-:S09]  /*2fb0*/  UMOV UR5, URZ ;  /* 0x000000ff00057c82 */ /* 0x000fd20008000000 */
.L_x_58:
[----:B------:R-:W-:Y:S02]  /*2fc0*/  LEA R2, R8, UR6, 0x3 ;  /* 0x0000000608027c11 */ /* 0x000fe4000f8e18ff */
[----:B------:R-:W-:-:S03]  /*2fd0*/  SHF.L.U32 R5, R9, 0x1f, RZ ;  /* 0x0000001f09057819 */ /* 0x000fc600000006ff */
[----:B------:R-:W-:Y:S01]  /*2fe0*/  VIADD R4, R2, 0x160 ;  /* 0x0000016002047836 */ /* 0x000fe20000000000 */
[----:B------:R-:W2:Y:S02]  /*2ff0*/  SYNCS.PHASECHK.TRANS64.TRYWAIT P0, [R2+URZ+0x150], R5 ;  /* 0x00015005020075a7 */ /* 0x000ea400080011ff */
[----:B--2---:R-:W-:Y:S05]  /*3000*/  @!P0 BRA `(.L_x_55) ;  /* 0x0000007000248947 */ /* 0x004fea0003800000 */
.L_x_161:
[----:B------:R-:W-:Y:S01]  /*3010*/  ULEA UR4, UR5, UR6, 0x3 ;  /* 0x0000000605047291 */ /* 0x000fe2000f8e18ff */
[----:B------:R-:W-:Y:S02]  /*3020*/  PRMT R4, RZ, 0x654, R4 ;  /* 0x00000654ff047816 */ /* 0x000fe40000000004 */
[----:B--2---:R-:W-:Y:S01]  /*3030*/  SHF.L.U32 R5, R12, 0x1f, RZ ;  /* 0x0000001f0c057819 */ /* 0x004fe200000006ff */
[----:B------:R-:W-:Y:S01]  /*3040*/  UIADD3 UR7, UPT, UPT, UR4, 0xf0, URZ ;  /* 0x000000f004077890 */ /* 0x000fe2000fffe0ff */
[----:B------:R2:W-:Y:S05]  /*3050*/  SYNCS.ARRIVE.TRANS64.RED.A1T0 RZ, [R4+URZ], RZ ;  /* 0x000000ff04ff79a7 */ /* 0x0005ea00081004ff */
[----:B------:R-:W-:Y:S01]  /*3060*/  IMAD.U32 R7, RZ, RZ, UR7 ;  /* 0x00000007ff077e24 */ /* 0x000fe2000f8e00ff */
[----:B------:R-:W3:Y:S04]  /*3070*/  SYNCS.PHASECHK.TRANS64.TRYWAIT P0, [UR4+0x100], R5 ;  /* 0x00010005ff0075a7 */ /* 0x000ee80008001104 */
[----:B------:R-:W-:Y:S01]  /*3080*/  PRMT R6, R0, 0x654, R7 ;  /* 0x0000065400067816 */ /* 0x000fe20000000007 */
[----:B--2---:R-:W-:Y:S01]  /*3090*/  @!P2 IMAD.MOV.U32 R4, RZ, RZ, 0x10 ;  /* 0x00000010ff04a424 */ /* 0x004fe200078e00ff */
[----:B---3--:R-:W-:Y:S06]  /*30a0*/  @!P0 BRA `(.L_x_56) ;  /* 0x0000007000108947 */ /* 0x008fec0003800000 */
.L_x_163:
[----:B------:R-:W-:Y:S01]  /*30b0*/  ULEA UR8, UR5, UR6, 0x4 ;  /* 0x0000000605087291 */ /* 0x000fe2000f8e20ff */
[----:B------:R-:W-:Y:S01]  /*30c0*/  SEL R3, R6, R3, !P2 ;  /* 0x0000000306037207 */ /* 0x000fe20005000000 */
[----:B------:R-:W-:Y:S01]  /*30d0*/  UIADD3 UR9, UPT, UPT, UR4, 0xf0, URZ ;  /* 0x000000f004097890 */ /* 0x000fe2000fffe0ff */
[----:B--2---:R-:W-:Y:S01]  /*30e0*/  LEA R2, R11, UR6, 0x3 ;  /* 0x000000060b027c11 */ /* 0x004fe2000f8e18ff */
[----:B------:R-:W-:Y:S01]  /*30f0*/  UIADD3 UR8, UPT, UPT, UR8, 0x180, URZ ;  /* 0x0000018008087890 */ /* 0x000fe2000fffe0ff */
[----:B------:R-:W-:Y:S01]  /*3100*/  SHF.L.U32 R5, R10, 0x1f, RZ ;  /* 0x0000001f0a057819 */ /* 0x000fe200000006ff */
[----:B------:R2:W-:Y:S01]  /*3110*/  @!P2 SYNCS.ARRIVE.TRANS64.RED RZ, [R3+URZ], R4 ;  /* 0x0000000403ffa9a7 */ /* 0x0005e200080004ff */
[----:B------:R-:W-:Y:S01]  /*3120*/  UIADD3 UR4, UPT, UPT, UR5, 0x1, URZ ;  /* 0x0000000105047890 */ /* 0x000fe2000fffe0ff */
[----:B------:R-:W-:-:S03]  /*3130*/  VIADD R8, R8, 0x1 ;  /* 0x0000000108087836 */ /* 0x000fc60000000000 */
[----:B------:R-:W-:Y:S02]  /*3140*/  UISETP.NE.AND UP0, UPT, UR4, 0x2, UPT ;  /* 0x000000020400788c */ /* 0x000fe4000bf05270 */
[----:B------:R-:W-:Y:S06]  /*3150*/  UGETNEXTWORKID.BROADCAST [UR8], [UR9] ;  /* 0x00000000080073ca */ /* 0x000fec0008000100 */
[----:B------:R-:W-:Y:S01]  /*3160*/  USEL UR7, URZ, 0x1, UP0 ;  /* 0x00000001ff077887 */ /* 0x000fe20008000000 */
[----:B------:R-:W-:Y:S01]  /*3170*/  ISETP.NE.AND P0, PT, R8, 0x2, PT ;  /* 0x000000020800780c */ /* 0x000fe20003f05270 */
[----:B------:R-:W-:Y:S01]  /*3180*/  USEL UR5, UR4, URZ, UP0 ;  /* 0x000000ff04057287 */ /* 0x000fe20008000000 */
[----:B------:R-:W3:Y:S03]  /*3190*/  SYNCS.PHASECHK.TRANS64.TRYWAIT P1, [R2+URZ+0xf0], R5 ;  /* 0x0000f005020075a7 */ /* 0x000ee600080211ff */
[----:B------:R-:W-:Y:S01]  /*31a0*/  LOP3.LUT R12, R12, UR7, RZ, 0x3c, !PT ;  /* 0x000000070c0c7c12 */ /* 0x000fe2000f8e3cff */
[----:B--23--:R-:W-:Y:S07]  /*31b0*/  @!P1 BRA `(.L_x_57) ;  /* 0x0000006c00e49947 */ /* 0x00cfee0003800000 */
.L_x_164:
[C---:B------:R-:W-:Y:S01]  /*31c0*/  LEA R4, R11.reuse, UR6, 0x4 ;  /* 0x000000060b047c11 */ /* 0x040fe2000f8e20ff */
[----:B--2---:R-:W-:Y:S01]  /*31d0*/  VIADD R2, R2, 0x100 ;  /* 0x0000010002027836 */ /* 0x004fe20000000000 */
[----:B------:R-:W-:Y:S01]  /*31e0*/  SEL R8, R8, RZ, P0 ;  /* 0x000000ff08087207 */ /* 0x000fe20000000000 */
[----:B------:R-:W-:-:S03]  /*31f0*/  VIADD R11, R11, 0x1 ;  /* 0x000000010b0b7836 */ /* 0x000fc60000000000 */
[----:B------:R-:W2:Y:S01]  /*3200*/  LDS.128 R4, [R4+0x180] ;  /* 0x0001800004047984 */ /* 0x000ea20000000c00 */
[----:B------:R-:W-:Y:S02]  /*3210*/  PRMT R2, RZ, 0x654, R2 ;  /* 0x00000654ff027816 */ /* 0x000fe40000000002 */
[C---:B------:R-:W-:Y:S01]  /*3220*/  ISETP.NE.AND P1, PT, R11.reuse, 0x2, PT ;  /* 0x000000020b00780c */ /* 0x040fe20003f25270 */
[----:B------:R-:W-:Y:S01]  /*3230*/  @!PT LDS RZ, [RZ] ;  /* 0x00000000fffff984 */ /* 0x000fe20000000800 */
[----:B------:R-:W-:Y:S01]  /*3240*/  @!PT LDS RZ, [RZ] ;  /* 0x00000000fffff984 */ /* 0x000fe20000000800 */
[----:B------:R-:W-:Y:S01]  /*3250*/  @!PT LDS RZ, [RZ] ;  /* 0x00000000fffff984 */ /* 0x000fe20000000800 */
[----:B------:R-:W-:Y:S01]  /*3260*/  @!PT LDS RZ, [RZ] ;  /* 0x00000000fffff984 */ /* 0x000fe20000000800 */
[----:B------:R3:W-:Y:S06]  /*3270*/  MEMBAR.ALL.CTA ;  /* 0x0000000000007992 */ /* 0x0007ec0000008000 */
[----:B---3--:R-:W3:Y:S01]  /*3280*/  FENCE.VIEW.ASYNC.S ;  /* 0x00000000000073c6 */ /* 0x008ee20000000000 */
[----:B------:R-:W-:Y:S01]  /*3290*/  SEL R11, R11, RZ, P1 ;  /* 0x000000ff0b0b7207 */ /* 0x000fe20000800000 */
[----:B---3--:R3:W-:Y:S01]  /*32a0*/  SYNCS.ARRIVE.TRANS64.RED.A1T0 RZ, [R2+URZ], RZ ;  /* 0x000000ff02ff79a7 */ /* 0x0087e200081004ff */
[----:B--2---:R-:W-:-:S02]  /*32b0*/  LOP3.LUT P3, RZ, R6, 0x1, RZ, 0xc0, !PT ;  /* 0x0000000106ff7812 */ /* 0x004fc4000786c0ff */
[----:B------:R-:W-:-:S04]  /*32c0*/  SEL R5, RZ, 0x1, P1 ;  /* 0x00000001ff057807 */ /* 0x000fc80000800000 */
[----:B------:R-:W-:Y:S02]  /*32d0*/  LOP3.LUT R10, R10, R5, RZ, 0x3c, !PT ;  /* 0x000000050a0a7212 */ /* 0x000fe400078e3cff */
[----:B---3--:R-:W-:-:S04]  /*32e0*/  SEL R2, RZ, 0x1, P0 ;  /* 0x00000001ff027807 */ /* 0x008fc80000000000 */
[----:B------:R-:W-:Y:S01]  /*32f0*/  LOP3.LUT R9, R9, R2, RZ, 0x3c, !PT ;  /* 0x0000000209097212 */ /* 0x000fe200078e3cff */
[----:B------:R-:W-:Y:S06]  /*3300*/  @P3 BRA `(.L_x_58) ;  /* 0xfffffffc002c3947 */ /* 0x000fec000383ffff */
[----:B------:R-:W-:Y:S01]  /*3310*/  ULEA UR4, UR5, UR6, 0x3 ;  /* 0x0000000605047291 */ /* 0x000fe2000f8e18ff */
[----:B------:R-:W-:-:S08]  /*3320*/  SHF.L.U32 R3, R12, 0x1f, RZ ;  /* 0x0000001f0c037819 */ /* 0x000fd000000006ff */
[----:B------:R-:W2:Y:S02]  /*3330*/  SYNCS.PHASECHK.TRANS64 P0, [UR4+0x100], R3 ;  /* 0x00010003ff0075a7 */ /* 0x000ea40008001004 */
[----:B--2---:R-:W-:Y:S05]  /*3340*/  @P0 BRA `(.L_x_59) ;  /* 0x0000000000080947 */ /* 0x004fea0003800000 */
[----:B------:R-:W2:Y:S02]  /*3350*/  SYNCS.PHASECHK.TRANS64.TRYWAIT P0, [UR4+0x100], R3 ;  /* 0x00010003ff0075a7 */ /* 0x000ea40008001104 */
[----:B--2---:R-:W-:Y:S05]  /*3360*/  @!P0 BRA `(.L_x_60) ;  /* 0x0000006c008c8947 */ /* 0x004fea0003800000 */
.L_x_59:
[----:B------:R-:W-:-:S04]  /*3370*/  UIADD3 UR7, UPT, UPT, UR5, 0x1, URZ ;  /* 0x0000000105077890 */ /* 0x000fc8000fffe0ff */
[----:B------:R-:W-:-:S04]  /*3380*/  UISETP.NE.AND UP0, UPT, UR7, 0x2, UPT ;  /* 0x000000020700788c */ /* 0x000fc8000bf05270 */
[----:B------:R-:W-:Y:S02]  /*3390*/  USEL UR8, URZ, 0x1, UP0 ;  /* 0x00000001ff087887 */ /* 0x000fe40008000000 */
[----:B------:R-:W-:-:S04]  /*33a0*/  USEL UR7, UR7, URZ, UP0 ;  /* 0x000000ff07077287 */ /* 0x000fc80008000000 */
[----:B------:R-:W-:Y:S01]  /*33b0*/  ULEA UR7, UR7, UR6, 0x3 ;  /* 0x0000000607077291 */ /* 0x000fe2000f8e18ff */
[----:B--2---:R-:W-:-:S04]  /*33c0*/  LOP3.LUT R3, R12, UR8, RZ, 0x3c, !PT ;  /* 0x000000080c037c12 */ /* 0x004fc8000f8e3cff */
[----:B------:R-:W-:-:S04]  /*33d0*/  SHF.L.U32 R0, R3, 0x1f, RZ ;  /* 0x0000001f03007819 */ /* 0x000fc800000006ff */
[----:B------:R-:W2:Y:S02]  /*33e0*/  SYNCS.PHASECHK.TRANS64 P0, [UR7+0x100], R0 ;  /* 0x00010000ff0075a7 */ /* 0x000ea40008001007 */
[----:B-12---:R-:W-:Y:S05]  /*33f0*/  @P0 EXIT ;  /* 0x000000000000094d */ /* 0x006fea0003800000 */
[----:B------:R-:W-:Y:S02]  /*3400*/  SHF.L.U32 R3, R3, 0x1f, RZ ;  /* 0x0000001f03037819 */ /* 0x000fe400000006ff */
[----:B------:R-:W-:-:S07]  /*3410*/  MOV R0, UR7 ;  /* 0x0000000700007c02 */ /* 0x000fce0008000f00 */
.L_x_61:
[----:B-1----:R1:W2:Y:S02]  /*3420*/  SYNCS.PHASECHK.TRANS64.TRYWAIT P0, [R0+URZ+0x100], R3 ;  /* 0x00010003000075a7 */ /* 0x0022a400080011ff */
[----:B--2---:R-:W-:Y:S05]  /*3430*/  @!P0 NANOSLEEP.SYNCS 0x989680 ;  /* 0x009896800000895d */ /* 0x004fea0003900000 */
[----:B------:R-:W2:Y:S02]  /*3440*/  @!P0 SYNCS.PHASECHK.TRANS64 P0, [R0+URZ+0x100], R3 ;  /* 0x00010003000085a7 */ /* 0x000ea400080010ff */
[----:B--2---:R-:W-:Y:S05]  /*3450*/  @P0 EXIT ;  /* 0x000000000000094d */ /* 0x004fea0003800000 */
[----:B------:R-:W-:Y:S05]  /*3460*/  BRA `(.L_x_61) ;  /* 0xfffffffc00ec7947 */ /* 0x000fea000383ffff */
.L_x_54:
[----:B------:R-:W-:Y:S05]  /*3470*/  BRA.U UP4, `(.L_x_62) ;  /* 0x0000000d04a07547 */ /* 0x000fea000b800000 */
[----:B------:R-:W2:Y:S01]  /*3480*/  S2UR UR7, SR_CgaCtaId ;  /* 0x00000000000779c3 */ /* 0x000ea20000008800 */
[----:B------:R-:W-:Y:S01]  /*3490*/  UMOV UR4, 0x40 ;  /* 0x0000004000047882 */ /* 0x000fe20000000000 */
[----:B------:R-:W-:Y:S01]  /*34a0*/  NOP ;  /* 0x0000000000007918 */ /* 0x000fe20000000000 */
[----:B------:R-:W-:Y:S01]  /*34b0*/  UMOV UR6, 0x400 ;  /* 0x0000040000067882 */ /* 0x000fe20000000000 */
[----:B--2---:R-:W-:Y:S02]  /*34c0*/  ULEA UR5, UR7, UR4, 0x18 ;  /* 0x0000000407057291 */ /* 0x004fe4000f8ec0ff */
[----:B------:R-:W-:-:S07]  /*34d0*/  ULEA UR6, UR7, UR6, 0x18 ;  /* 0x0000000607067291 */ /* 0x000fce000f8ec0ff */
[----:B------:R-:W2:Y:S02]  /*34e0*/  LDS.U8 R0, [UR5+0x1c] ;  /* 0x00001c05ff007984 */ /* 0x000ea40008000000 */
[----:B--2---:R-:W-:-:S13]  /*34f0*/  ISETP.NE.AND P0, PT, R0, RZ, PT ;  /* 0x000000ff0000720c */ /* 0x004fda0003f05270 */
[----:B------:R-:W-:Y:S05]  /*3500*/  @P0 BRA `(.L_x_63) ;  /* 0x0000000000580947 */ /* 0x000fea0003800000 */
[----:B------:R-:W-:-:S13]  /*3510*/  ELECT P0, URZ, PT ;  /* 0x0000000000ff782f */ /* 0x000fda0003800000 */
[----:B------:R-:W-:Y:S05]  /*3520*/  @!P0 BRA `(.L_x_64) ;  /* 0x0000000000608947 */ /* 0x000fea0003800000 */
[----:B------:R-:W-:Y:S01]  /*3530*/  UMOV UR4, 0x10 ;  /* 0x0000001000047882 */ /* 0x000fe20000000000 */
[----:B------:R-:W-:Y:S01]  /*3540*/  HFMA2 R0, -RZ, RZ, 0, 5.9604644775390625e-08 ;  /* 0x00000001ff007431 */ /* 0x000fe200000001ff */
[----:B------:R-:W-:-:S03]  /*3550*/  MOV R3, 0xffff ;  /* 0x0000ffff00037802 */ /* 0x000fc60000000f00 */
[----:B------:R-:W-:Y:S04]  /*3560*/  DEPBAR.LE SB2, 0x36 ;  /* 0x0000ad800000791a */ /* 0x000fe80000000000 */
[----:B------:R-:W2:Y:S02]  /*3570*/  UTCATOMSWS.FIND_AND_SET.ALIGN UP0, UR4, UR4 ;  /* 0x00000004000475e3 */ /* 0x000ea40008000800 */
[----:B--2---:R-:W-:Y:S01]  /*3580*/  MOV R4, UR4 ;  /* 0x0000000400047c02 */ /* 0x004fe20008000f00 */
[----:B------:R-:W-:Y:S06]  /*3590*/  BRA.U UP0, `(.L_x_65) ;  /* 0x0000000100187547 */ /* 0x000fec000b800000 */
.L_x_66:
[----:B------:R-:W-:Y:S05]  /*35a0*/  NANOSLEEP 0x64 ;  /* 0x000000640000795d */ /* 0x000fea0003800000 */
[----:B------:R-:W-:-:S05]  /*35b0*/  UMOV UR4, 0x10 ;  /* 0x0000001000047882 */ /* 0x000fca0000000000 */
[----:B------:R-:W-:Y:S04]  /*35c0*/  DEPBAR.LE SB2, 0x36 ;  /* 0x0000ad800000791a */ /* 0x000fe80000000000 */
[----:B------:R-:W2:Y:S02]  /*35d0*/  UTCATOMSWS.FIND_AND_SET.ALIGN UP0, UR4, UR4 ;  /* 0x00000004000475e3 */ /* 0x000ea40008000800 */
[----:B--2---:R-:W-:Y:S01]  /*35e0*/  MOV R4, UR4 ;  /* 0x0000000400047c02 */ /* 0x004fe20008000f00 */
[----:B------:R-:W-:Y:S05]  /*35f0*/  BRA.U !UP0, `(.L_x_66) ;  /* 0xfffffffd08e87547 */ /* 0x000fea000b83ffff */
.L_x_65:
[-C--:B------:R-:W-:Y:S02]  /*3600*/  SHF.L.U32 R3, R3, R4.reuse, RZ ;  /* 0x0000000403037219 */ /* 0x080fe400000006ff */
[----:B------:R-:W-:Y:S01]  /*3610*/  SHF.L.U32 R0, R0, R4, RZ ;  /* 0x0000000400007219 */ /* 0x000fe200000006ff */
[----:B------:R-:W-:Y:S02]  /*3620*/  IMAD.SHL.U32 R4, R4, 0x20, RZ ;  /* 0x0000002004047824 */ /* 0x000fe400078e00ff */
[----:B------:R2:W-:Y:S04]  /*3630*/  ATOMS.OR RZ, [UR5+0x14], R3 ;  /* 0x00001403ffff798c */ /* 0x0005e8000b000005 */
[----:B------:R2:W-:Y:S04]  /*3640*/  ATOMS.OR RZ, [UR5+0x18], R0 ;  /* 0x00001800ffff798c */ /* 0x0005e8000b000005 */
[----:B------:R2:W-:Y:S01]  /*3650*/  STS [UR6+0x1a0], R4 ;  /* 0x0001a004ff007988 */ /* 0x0005e20008000806 */
[----:B------:R-:W-:Y:S05]  /*3660*/  BRA `(.L_x_64) ;  /* 0x0000000000107947 */ /* 0x000fea0003800000 */
.L_x_63:
[----:B------:R-:W-:Y:S02]  /*3670*/  MOV R0, 0xffffffff ;  /* 0xffffffff00007802 */ /* 0x000fe40000000f00 */
[----:B------:R-:W-:-:S03]  /*3680*/  MOV R4, 0x36b0 ;  /* 0x000036b000047802 */ /* 0x000fc60000000f00 */
[----:B------:R2:W-:Y:S04]  /*3690*/  STS [UR6+0x1a0], R0 ;  /* 0x0001a000ff007988 */ /* 0x0005e80008000806 */
[----:B-12--5:R-:W-:Y:S05]  /*36a0*/  CALL.REL.NOINC `($__internal_1_$__cuda_sm10x_tcgen05_guardrail_trap_phase_invalid_during_alloc) ;  /* 0x0000007000d07944 */ /* 0x026fea0003c00000 */
.L_x_64:
[----:B------:R-:W-:Y:S05]  /*36b0*/  WARPSYNC.ALL ;  /* 0x0000000000007948 */ /* 0x000fea0003800000 */
[----:B------:R-:W3:Y:S01]  /*36c0*/  S2UR UR4, SR_CgaCtaId ;  /* 0x00000000000479c3 */ /* 0x000ee20000008800 */
[----:B------:R-:W-:Y:S01]  /*36d0*/  UMOV UR17, 0x400 ;  /* 0x0000040000117882 */ /* 0x000fe20000000000 */
[----:B------:R-:W-:-:S06]  /*36e0*/  NOP ;  /* 0x0000000000007918 */ /* 0x000fcc0000000000 */
[----:B------:R-:W-:Y:S06]  /*36f0*/  BAR.ARV 0x6, 0xa0 ;  /* 0x0182800000007b1d */ /* 0x000fec0000002000 */
[----:B------:R-:W4:Y:S01]  /*3700*/  LDCU UR5, c[0x0][0x38c] ;  /* 0x00007180ff0577ac */ /* 0x000f220008000800 */
[----:B------:R-:W-:Y:S01]  /*3710*/  LOP3.LUT R2, R2, 0xffff, RZ, 0xc0, !PT ;  /* 0x0000ffff02027812 */ /* 0x000fe200078ec0ff */
[----:B------:R-:W-:Y:S01]  /*3720*/  IMAD.MOV.U32 R11, RZ, RZ, 0x1 ;  /* 0x00000001ff0b7424 */ /* 0x000fe200078e00ff */
[----:B------:R-:W-:Y:S01]  /*3730*/  CS2R R8, SRZ ;  /* 0x0000000000087805 */ /* 0x000fe2000001ff00 */
[----:B------:R-:W1:Y:S01]  /*3740*/  LDCU UR8, c[0x0][0x38c] ;  /* 0x00007180ff0877ac */ /* 0x000e620008000800 */
[----:B------:R-:W-:Y:S01]  /*3750*/  R2UR UR19, R2 ;  /* 0x00000000021372ca */ /* 0x000fe200000e0000 */
[----:B------:R-:W-:Y:S01]  /*3760*/  IMAD.MOV.U32 R10, RZ, RZ, RZ ;  /* 0x000000ffff0a7224 */ /* 0x000fe200078e00ff */
[----:B------:R-:W-:Y:S01]  /*3770*/  UMOV UR22, URZ ;  /* 0x000000ff00167c82 */ /* 0x000fe20008000000 */
[----:B------:R-:W-:Y:S01]  /*3780*/  UMOV UR14, URZ ;  /* 0x000000ff000e7c82 */ /* 0x000fe20008000000 */
[----:B---3--:R-:W-:Y:S01]  /*3790*/  ULEA UR17, UR4, UR17, 0x18 ;  /* 0x0000001104117291 */ /* 0x008fe2000f8ec0ff */
[----:B------:R-:W-:Y:S01]  /*37a0*/  UMOV UR26, 0x0 ;  /* 0x00000000001a7882 */ /* 0x000fe20000000000 */
[----:B------:R-:W-:-:S02]  /*37b0*/  UMOV UR27, 0x4400490 ;  /* 0x04400490001b7882 */ /* 0x000fc40000000000 */
[----:B------:R-:W-:Y:S02]  /*37c0*/  UIADD3 UR6, UPT, UPT, UR17, 0x6400, URZ ;  /* 0x0000640011067890 */ /* 0x000fe4000fffe0ff */
[----:B------:R-:W-:Y:S02]  /*37d0*/  UIADD3 UR7, UPT, UPT, UR17, 0x10400, URZ ;  /* 0x0001040011077890 */ /* 0x000fe4000fffe0ff */
[----:B----4-:R-:W-:Y:S01]  /*37e0*/  UIADD3 UR5, UPT, UPT, UR5, 0x3f, URZ ;  /* 0x0000003f05057890 */ /* 0x010fe2000fffe0ff */
[----:B--2---:R-:W2:Y:S01]  /*37f0*/  LDS R0, [UR17+0x1a0] ;  /* 0x0001a011ff007984 */ /* 0x004ea20008000800 */
[----:B------:R-:W-:Y:S02]  /*3800*/  USHF.R.U32.HI UR6, URZ, 0x4, UR6 ;  /* 0x00000004ff067899 */ /* 0x000fe40008011606 */
[----:B------:R-:W-:Y:S02]  /*3810*/  USHF.R.S32.HI UR4, URZ, 0x1f, UR5 ;  /* 0x0000001fff047899 */ /* 0x000fe40008011405 */
[----:B------:R-:W-:-:S02]  /*3820*/  ULOP3.LUT UR6, UR6, 0x3fff, URZ, 0xc0, !UPT ;  /* 0x00003fff06067892 */ /* 0x000fc4000f8ec0ff */
[----:B------:R-:W-:Y:S02]  /*3830*/  ULEA.HI UR4, UR4, UR5, URZ, 0x6 ;  /* 0x0000000504047291 */ /* 0x000fe4000f8f30ff */
[----:B------:R-:W-:Y:S02]  /*3840*/  USHF.R.U32.HI UR5, URZ, 0x4, UR7 ;  /* 0x00000004ff057899 */ /* 0x000fe40008011607 */
[----:B------:R-:W-:Y:S02]  /*3850*/  USHF.R.S32.HI UR28, URZ, 0x6, UR4 ;  /* 0x00000006ff1c7899 */ /* 0x000fe40008011404 */
[----:B------:R-:W-:Y:S02]  /*3860*/  ULOP3.LUT UR5, UR5, 0x3fff, URZ, 0xc0, !UPT ;  /* 0x00003fff05057892 */ /* 0x000fe4000f8ec0ff */
[----:B------:R-:W-:Y:S02]  /*3870*/  UISETP.LT.AND UP0, UPT, UR28, 0x1, UPT ;  /* 0x000000011c00788c */ /* 0x000fe4000bf01270 */
[----:B------:R-:W-:-:S02]  /*3880*/  ULOP3.LUT UR20, UR6, 0x10000, URZ, 0xfc, !UPT ;  /* 0x0001000006147892 */ /* 0x000fc4000f8efcff */
[----:B------:R-:W-:Y:S02]  /*3890*/  USEL UR29, UR28, 0x1, !UP0 ;  /* 0x000000011c1d7887 */ /* 0x000fe4000c000000 */
[----:B------:R-:W-:Y:S02]  /*38a0*/  ULOP3.LUT UR21, UR5, 0x10000, URZ, 0xfc, !UPT ;  /* 0x0001000005157892 */ /* 0x000fe4000f8efcff */
[----:B------:R-:W-:Y:S02]  /*38b0*/  UIADD3 UR29, UPT, UPT, -UR29, URZ, URZ ;  /* 0x000000ff1d1d7290 */ /* 0x000fe4000fffe1ff */
[----:B-1----:R-:W-:Y:S01]  /*38c0*/  UISETP.GE.AND UP4, UPT, UR8, 0x1, UPT ;  /* 0x000000010800788c */ /* 0x002fe2000bf86270 */
[----:B------:R-:W-:Y:S01]  /*38d0*/  UMOV UR24, 0x0 ;  /* 0x0000000000187882 */ /* 0x000fe20000000000 */
[----:B------:R-:W-:Y:S01]  /*38e0*/  UMOV UR25, 0x4400490 ;  /* 0x0440049000197882 */ /* 0x000fe20000000000 */
[----:B--2---:R-:W-:-:S15]  /*38f0*/  R2UR UR30, R0 ;  /* 0x00000000001e72ca */ /* 0x004fde00000e0000 */
.L_x_73:
[----:B------:R-:W-:Y:S02]  /*3900*/  LEA R0, R10, UR17, 0x3 ;  /* 0x000000110a007c11 */ /* 0x000fe4000f8e18ff */
[----:B------:R-:W-:Y:S02]  /*3910*/  SHF.L.U32 R5, R9, 0x1f, RZ ;  /* 0x0000001f09057819 */ /* 0x000fe400000006ff */
[----:B------:R-:W-:Y:S01]  /*3920*/  PLOP3.LUT P0, PT, PT, PT, UP4, 0x80, 0x8 ;  /* 0x000000000008781c */ /* 0x000fe20003f0f048 */
[----:B------:R-:W-:Y:S01]  /*3930*/  VIADD R3, R0, 0x100 ;  /* 0x0000010000037836 */ /* 0x000fe20000000000 */
[----:B-1----:R-:W1:Y:S02]  /*3940*/  SYNCS.PHASECHK.TRANS64.TRYWAIT P1, [R0+URZ+0xf0], R5 ;  /* 0x0000f005000075a7 */ /* 0x002e6400080211ff */
[----:B-1-3--:R-:W-:Y:S09]  /*3950*/  @!P1 BRA `(.L_x_67) ;  /* 0x0000006800289947 */ /* 0x00aff20003800000 */
.L_x_166:
[----:B------:R-:W-:Y:S01]  /*3960*/  LEA R4, R10, UR17, 0x4 ;  /* 0x000000110a047c11 */ /* 0x000fe2000f8e20ff */
[----:B------:R-:W-:Y:S01]  /*3970*/  @UP4 ULEA UR4, UR14, UR17, 0x3 ;  /* 0x000000110e044291 */ /* 0x000fe2000f8e18ff */
[----:B------:R-:W-:Y:S01]  /*3980*/  PLOP3.LUT P2, PT, PT, PT, PT, 0x80, 0x8 ;  /* 0x000000000008781c */ /* 0x000fe20003f4f070 */
[----:B------:R-:W-:Y:S01]  /*3990*/  ULEA UR23, UR22, UR17, 0x3 ;  /* 0x0000001116177291 */ /* 0x000fe2000f8e18ff */
[----:B------:R-:W-:Y:S02]  /*39a0*/  PRMT R3, RZ, 0x654, R3 ;  /* 0x00000654ff037816 */ /* 0x000fe40000000003 */
[----:B-1----:R-:W1:Y:S01]  /*39b0*/  LDS.128 R4, [R4+0x180] ;  /* 0x0001800004047984 */ /* 0x002e620000000c00 */
[----:B------:R-:W-:Y:S02]  /*39c0*/  @P0 SHF.L.U32 R2, R8, 0x1f, RZ ;  /* 0x0000001f08020819 */ /* 0x000fe400000006ff */
[----:B------:R-:W-:Y:S01]  /*39d0*/  SHF.L.U32 R0, R11, 0x1f, RZ ;  /* 0x0000001f0b007819 */ /* 0x000fe200000006ff */
[----:B------:R-:W-:Y:S01]  /*39e0*/  @!PT LDS RZ, [RZ] ;  /* 0x00000000fffff984 */ /* 0x000fe20000000800 */
[----:B------:R-:W-:Y:S01]  /*39f0*/  @!PT LDS RZ, [RZ] ;  /* 0x00000000fffff984 */ /* 0x000fe20000000800 */
[----:B------:R-:W-:Y:S01]  /*3a00*/  @!PT LDS RZ, [RZ] ;  /* 0x00000000fffff984 */ /* 0x000fe20000000800 */
[----:B------:R-:W-:Y:S01]  /*3a10*/  @!PT LDS RZ, [RZ] ;  /* 0x00000000fffff984 */ /* 0x000fe20000000800 */
[----:B------:R2:W-:Y:S06]  /*3a20*/  MEMBAR.ALL.CTA ;  /* 0x0000000000007992 */ /* 0x0005ec0000008000 */
[----:B--2---:R-:W2:Y:S02]  /*3a30*/  FENCE.VIEW.ASYNC.S ;  /* 0x00000000000073c6 */ /* 0x004ea40000000000 */
[----:B--2---:R2:W-:Y:S01]  /*3a40*/  SYNCS.ARRIVE.TRANS64.RED.A1T0 RZ, [R3+URZ], RZ ;  /* 0x000000ff03ff79a7 */ /* 0x0045e200081004ff */
[----:B------:R2:W3:Y:S01]  /*3a50*/  @P0 SYNCS.PHASECHK.TRANS64.TRYWAIT P2, [UR4], R2 ;  /* 0x00000002ff0005a7 */ /* 0x0004e20008041104 */
[----:B------:R-:W-:Y:S01]  /*3a60*/  ULEA.HI UR4, UR22, UR22, URZ, 0x1 ;  /* 0x0000001616047291 */ /* 0x000fe2000f8f08ff */
[----:B-1----:R-:W-:-:S03]  /*3a70*/  LOP3.LUT P1, RZ, R6, 0x1, RZ, 0xc0, !PT ;  /* 0x0000000106ff7812 */ /* 0x002fc6000782c0ff */
[----:B------:R-:W-:Y:S02]  /*3a80*/  USHF.L.U32 UR18, UR4, 0x7, URZ ;  /* 0x0000000704127899 */ /* 0x000fe400080006ff */
[----:B------:R-:W-:Y:S02]  /*3a90*/  ULOP3.LUT UR4, UR4, 0xffe, URZ, 0xc0, !UPT ;  /* 0x00000ffe04047892 */ /* 0x000fe4000f8ec0ff */
[----:B------:R-:W-:Y:S02]  /*3aa0*/  ULOP3.LUT UR18, UR18, 0xffffff00, URZ, 0xc0, !UPT ;  /* 0xffffff0012127892 */ /* 0x000fe4000f8ec0ff */
[----:B------:R-:W-:Y:S02]  /*3ab0*/  UIADD3 UR4, UPT, UPT, -UR4, UR22, URZ ;  /* 0x0000001604047290 */ /* 0x000fe4000fffe1ff */
[----:B------:R-:W-:Y:S01]  /*3ac0*/  UIADD3 UR18, UPT, UPT, UR30, UR18, URZ ;  /* 0x000000121e127290 */ /* 0x000fe2000fffe0ff */
[----:B------:R-:W1:Y:S03]  /*3ad0*/  SYNCS.PHASECHK.TRANS64.TRYWAIT P0, [UR23+0x130], R0 ;  /* 0x00013000ff0075a7 */ /* 0x000e660008001117 */
[----:B------:R-:W-:Y:S01]  /*3ae0*/  ULEA UR18, UR4, UR18, 0x14 ;  /* 0x0000001204127291 */ /* 0x000fe2000f8ea0ff */
[----:B-123--:R-:W-:Y:S11]  /*3af0*/  @!P0 BRA `(.L_x_68) ;  /* 0x0000006400d48947 */ /* 0x00eff60003800000 */
.L_x_168:
[----:B------:R-:W-:Y:S01]  /*3b00*/  IADD3 R10, PT, PT, R10, 0x1, RZ ;  /* 0x000000010a0a7810 */ /* 0x000fe20007ffe0ff */
[----:B------:R-:W-:Y:S06]  /*3b10*/  BRA.U !UP4, `(.L_x_69) ;  /* 0x000000010c987547 */ /* 0x000fec000b800000 */
[----:B------:R-:W-:Y:S01]  /*3b20*/  UPLOP3.LUT UP2, UPT, UPT, UPT, UPT, 0x40, 0x4 ;  /* 0x000000000004789c */ /* 0x000fe20003f4e870 */
[----:B------:R-:W-:Y:S01]  /*3b30*/  UMOV UR16, UR29 ;  /* 0x0000001d00107c82 */ /* 0x000fe20008000000 */
[----:B------:R-:W-:Y:S01]  /*3b40*/  UMOV UR15, UR28 ;  /* 0x0000001c000f7c82 */ /* 0x000fe20008000000 */
[----:B------:R-:W-:-:S08]  /*3b50*/  UMOV UR6, UR14 ;  /* 0x0000000e00067c82 */ /* 0x000fd00008000000 */
.L_x_72:
[----:B------:R-:W-:Y:S02]  /*3b60*/  UIADD3 UR16, UPT, UPT, UR16, 0x1, URZ ;  /* 0x0000000110107890 */ /* 0x000fe4000fffe0ff */
[----:B--2---:R-:W-:Y:S02]  /*3b70*/  ULEA UR5, UR6, UR17, 0x3 ;  /* 0x0000001106057291 */ /* 0x004fe4000f8e18ff */
[----:B------:R-:W-:Y:S01]  /*3b80*/  UISETP.NE.AND UP3, UPT, UR16, URZ, UPT ;  /* 0x000000ff1000728c */ /* 0x000fe2000bf65270 */
[----:B---3--:R-:W-:Y:S10]  /*3b90*/  @P2 BRA `(.L_x_70) ;  /* 0x00000000000c2947 */ /* 0x008ff40003800000 */
[----:B-1----:R-:W-:Y:S04]  /*3ba0*/  SHF.L.U32 R3, R8, 0x1f, RZ ;  /* 0x0000001f08037819 */ /* 0x002fe800000006ff */
[----:B------:R-:W1:Y:S02]  /*3bb0*/  SYNCS.PHASECHK.TRANS64.TRYWAIT P0, [UR5], R3 ;  /* 0x00000003ff0075a7 */ /* 0x000e640008001105 */
[----:B-1----:R-:W-:Y:S05]  /*3bc0*/  @!P0 BRA `(.L_x_71) ;  /* 0x0000006400b88947 */ /* 0x002fea0003800000 */
.L_x_70:
[----:B------:R-:W-:Y:S01]  /*3bd0*/  UISETP.NE.AND UP0, UPT, UR15, 0x1, UPT ;  /* 0x000000010f00788c */ /* 0x000fe2000bf05270 */
[----:B------:R-:W-:Y:S01]  /*3be0*/  PLOP3.LUT P2, PT, PT, PT, PT, 0x80, 0x8 ;  /* 0x000000000008781c */ /* 0x000fe20003f4f070 */
[----:B------:R-:W-:Y:S02]  /*3bf0*/  UIADD3 UR4, UPT, UPT, UR6, 0x1, URZ ;  /* 0x0000000106047890 */ /* 0x000fe4000fffe0ff */
[----:B------:R-:W-:Y:S02]  /*3c00*/  ULEA UR12, UR6, UR21, 0xa ;  /* 0x00000015060c7291 */ /* 0x000fe4000f8e50ff */
[----:B------:R-:W-:Y:S01]  /*3c10*/  UISETP.NE.AND UP1, UPT, UR4, 0xa, UPT ;  /* 0x0000000a0400788c */ /* 0x000fe2000bf25270 */
[----:B------:R-:W-:Y:S01]  /*3c20*/  PLOP3.LUT P0, PT, PT, PT, UP0, 0x80, 0x8 ;  /* 0x000000000008781c */ /* 0x000fe20003f0f008 */
[----:B------:R-:W-:Y:S02]  /*3c30*/  UIADD3 UR10, UPT, UPT, UR12, 0x2, URZ ;  /* 0x000000020c0a7890 */ /* 0x000fe4000fffe0ff */
[----:B------:R-:W-:Y:S02]  /*3c40*/  USEL UR7, URZ, 0x1, UP1 ;  /* 0x00000001ff077887 */ /* 0x000fe40008800000 */
[----:B------:R-:W-:Y:S02]  /*3c50*/  USEL UR14, UR4, URZ, UP1 ;  /* 0x000000ff040e7287 */ /* 0x000fe40008800000 */
[----:B------:R-:W-:Y:S02]  /*3c60*/  UIADD3 UR15, UPT, UPT, UR15, -0x1, URZ ;  /* 0xffffffff0f0f7890 */ /* 0x000fe4000fffe0ff */
[----:B------:R-:W-:Y:S01]  /*3c70*/  @UP0 ULEA UR4, UR14, UR17, 0x3 ;  /* 0x000000110e040291 */ /* 0x000fe2000f8e18ff */
[----:B------:R-:W-:Y:S01]  /*3c80*/  LOP3.LUT R8, R8, UR7, RZ, 0x3c, !PT ;  /* 0x0000000708087c12 */ /* 0x000fe2000f8e3cff */
[----:B------:R-:W-:Y:S01]  /*3c90*/  UIADD3 UR7, UPT, UPT, UR5, 0x50, URZ ;  /* 0x0000005005077890 */ /* 0x000fe2000fffe0ff */
[----:B------:R-:W-:Y:S02]  /*3ca0*/  UMOV UR13, 0x80004020 ;  /* 0x80004020000d7882 */ /* 0x000fe40000000000 */
[----:B-1----:R-:W-:Y:S01]  /*3cb0*/  @P0 SHF.L.U32 R0, R8, 0x1f, RZ ;  /* 0x0000001f08000819 */ /* 0x002fe200000006ff */
[----:B------:R-:W-:Y:S01]  /*3cc0*/  UMOV UR5, 0x80004020 ;  /* 0x8000402000057882 */ /* 0x000fe20000000000 */
[----:B------:R-:W-:Y:S01]  /*3cd0*/  UMOV UR11, 0x80004020 ;  /* 0x80004020000b7882 */ /* 0x000fe20000000000 */
[----:B------:R-:W-:Y:S01]  /*3ce0*/  UMOV UR9, 0x80004020 ;  /* 0x8000402000097882 */ /* 0x000fe20000000000 */
[----:B------:R2:W3:Y:S01]  /*3cf0*/  @P0 SYNCS.PHASECHK.TRANS64.TRYWAIT P2, [UR4], R0 ;  /* 0x00000000ff0005a7 */ /* 0x0004e20008041104 */
[----:B------:R-:W-:Y:S03]  /*3d00*/  ULEA UR4, UR6, UR20, 0x8 ;  /* 0x0000001406047291 */ /* 0x000fe6000f8e40ff */
[----:B------:R-:W-:Y:S01]  /*3d10*/  UMOV UR6, UR14 ;  /* 0x0000000e00067c82 */ /* 0x000fe20008000000 */
[----:B------:R-:W-:Y:S05]  /*3d20*/  UIADD3 UR8, UPT, UPT, UR4, 0x2, URZ ;  /* 0x0000000204087890 */ /* 0x000fea000fffe0ff */
[----:B------:R2:W-:Y:S01]  /*3d30*/  UTCQMMA gdesc[UR4], gdesc[UR12], tmem[UR18], tmem[UR26], idesc[UR27], UP2 ;  /* 0x00ff1a0c040075ea */ /* 0x0005e20009000312 */
[----:B------:R-:W-:Y:S03]  /*3d40*/  UPLOP3.LUT UP2, UPT, UPT, UPT, UPT, 0x80, 0x8 ;  /* 0x000000000008789c */ /* 0x000fe60003f4f070 */
[----:B------:R2:W-:Y:S01]  /*3d50*/  UTCQMMA gdesc[UR8], gdesc[UR10], tmem[UR18], tmem[UR24], idesc[UR25], UPT ;  /* 0x00ff180a080075ea */ /* 0x0005e2000b800312 */
[----:B------:R2:W-:Y:S01]  /*3d60*/  UTCBAR.MULTICAST [UR7], URZ, UR19 ;  /* 0x000000ff070073e9 */ /* 0x0005e20008000813 */
[----:B------:R-:W-:Y:S06]  /*3d70*/  BRA.U UP3, `(.L_x_72) ;  /* 0xfffffffd03787547 */ /* 0x000fec000b83ffff */
.L_x_69:
[----:B--2---:R-:W-:Y:S01]  /*3d80*/  UIADD3 UR4, UPT, UPT, UR22, 0x1, URZ ;  /* 0x0000000116047890 */ /* 0x004fe2000fffe0ff */
[C---:B------:R-:W-:Y:S01]  /*3d90*/  ISETP.NE.AND P0, PT, R10.reuse, 0x2, PT ;  /* 0x000000020a00780c */ /* 0x040fe20003f05270 */
[----:B------:R-:W-:Y:S02]  /*3da0*/  UIADD3 UR5, UPT, UPT, UR23, 0x110, URZ ;  /* 0x0000011017057890 */ /* 0x000fe4000fffe0ff */
[----:B------:R-:W-:Y:S01]  /*3db0*/  UISETP.NE.AND UP0, UPT, UR4, 0x4, UPT ;  /* 0x000000040400788c */ /* 0x000fe2000bf05270 */
[----:B-1----:R-:W-:Y:S02]  /*3dc0*/  SEL R0, RZ, 0x1, P0 ;  /* 0x00000001ff007807 */ /* 0x002fe40000000000 */
[----:B------:R-:W-:Y:S01]  /*3dd0*/  SEL R10, R10, RZ, P0 ;  /* 0x000000ff0a0a7207 */ /* 0x000fe20000000000 */
[----:B------:R-:W-:Y:S01]  /*3de0*/  USEL UR6, URZ, 0x1, UP0 ;  /* 0x00000001ff067887 */ /* 0x000fe20008000000 */
[----:B------:R-:W-:Y:S01]  /*3df0*/  LOP3.LUT R9, R9, R0, RZ, 0x3c, !PT ;  /* 0x0000000009097212 */ /* 0x000fe200078e3cff */
[----:B------:R-:W-:Y:S01]  /*3e00*/  USEL UR22, UR4, URZ, UP0 ;  /* 0x000000ff04167287 */ /* 0x000fe20008000000 */
[----:B------:R1:W-:Y:S03]  /*3e10*/  UTCBAR [UR5], URZ ;  /* 0x000000ff050073e9 */ /* 0x0003e600080000ff */
[----:B------:R-:W-:Y:S01]  /*3e20*/  LOP3.LUT R11, R11, UR6, RZ, 0x3c, !PT ;  /* 0x000000060b0b7c12 */ /* 0x000fe2000f8e3cff */
[----:B------:R-:W-:Y:S07]  /*3e30*/  @P1 BRA `(.L_x_73) ;  /* 0xfffffff800b01947 */ /* 0x000fee000383ffff */
[----:B------:R-:W2:Y:S01]  /*3e40*/  S2UR UR8, SR_CgaCtaId ;  /* 0x00000000000879c3 */ /* 0x000ea20000008800 */
[----:B------:R-:W-:Y:S01]  /*3e50*/  ELECT P0, URZ, PT ;  /* 0x0000000000ff782f */ /* 0x000fe20003800000 */
[----:B------:R-:W-:Y:S01]  /*3e60*/  IMAD.MOV.U32 R0, RZ, RZ, 0x1 ;  /* 0x00000001ff007424 */ /* 0x000fe200078e00ff */
[----:B------:R-:W-:Y:S01]  /*3e70*/  UIADD3 UR17, UPT, UPT, UR17, 0x130, URZ ;  /* 0x0000013011117890 */ /* 0x000fe2000fffe0ff */
[----:B------:R-:W-:Y:S01]  /*3e80*/  SHF.L.U32 R3, R11, 0x1f, RZ ;  /* 0x0000001f0b037819 */ /* 0x000fe200000006ff */
[----:B------:R-:W-:-:S03]  /*3e90*/  UMOV UR4, 0x40 ;  /* 0x0000004000047882 */ /* 0x000fc60000000000 */
[----:B------:R-:W-:Y:S01]  /*3ea0*/  UVIRTCOUNT.DEALLOC.SMPOOL 0x80 ;  /* 0x000000800000784c */ /* 0x000fe20000000000 */
[----:B--2---:R-:W-:Y:S02]  /*3eb0*/  ULEA UR8, UR8, UR4, 0x18 ;  /* 0x0000000408087291 */ /* 0x004fe4000f8ec0ff */
[----:B------:R-:W-:-:S07]  /*3ec0*/  ULEA UR4, UR22, UR17, 0x3 ;  /* 0x0000001116047291 */ /* 0x000fce000f8e18ff */
[----:B------:R2:W-:Y:S02]  /*3ed0*/  @P0 STS.U8 [UR8+0x1c], R0 ;  /* 0x00001c00ff000988 */ /* 0x0005e40008000008 */
[----:B------:R-:W4:Y:S02]  /*3ee0*/  SYNCS.PHASECHK.TRANS64.TRYWAIT P0, [UR4], R3 ;  /* 0x00000003ff0075a7 */ /* 0x000f240008001104 */
[----:B--2-4-:R-:W-:Y:S05]  /*3ef0*/  @!P0 BRA `(.L_x_74) ;  /* 0x0000006400048947 */ /* 0x014fea0003800000 */
.L_x_171:
[----:B------:R-:W-:-:S04]  /*3f00*/  UIADD3 UR4, UPT, UPT, UR22, 0x1, URZ ;  /* 0x0000000116047890 */ /* 0x000fc8000fffe0ff */
[----:B------:R-:W-:-:S04]  /*3f10*/  UISETP.NE.AND UP0, UPT, UR4, 0x4, UPT ;  /* 0x000000040400788c */ /* 0x000fc8000bf05270 */
[----:B------:R-:W-:Y:S02]  /*3f20*/  USEL UR6, URZ, 0x1, UP0 ;  /* 0x00000001ff067887 */ /* 0x000fe40008000000 */
[----:B------:R-:W-:-:S04]  /*3f30*/  USEL UR4, UR4, URZ, UP0 ;  /* 0x000000ff04047287 */ /* 0x000fc80008000000 */
[----:B-1----:R-:W-:Y:S01]  /*3f40*/  ULEA UR5, UR4, UR17, 0x3 ;  /* 0x0000001104057291 */ /* 0x002fe2000f8e18ff */
[----:B------:R-:W-:-:S04]  /*3f50*/  LOP3.LUT R2, R11, UR6, RZ, 0x3c, !PT ;  /* 0x000000060b027c12 */ /* 0x000fc8000f8e3cff */
[----:B--2---:R-:W-:-:S04]  /*3f60*/  SHF.L.U32 R3, R2, 0x1f, RZ ;  /* 0x0000001f02037819 */ /* 0x004fc800000006ff */
[----:B------:R-:W1:Y:S02]  /*3f70*/  SYNCS.PHASECHK.TRANS64.TRYWAIT P0, [UR5], R3 ;  /* 0x00000003ff0075a7 */ /* 0x000e640008001105 */
[----:B-1----:R-:W-:Y:S05]  /*3f80*/  @!P0 BRA `(.L_x_75) ;  /* 0x0000006000f88947 */ /* 0x002fea0003800000 */
.L_x_173:
        /* <DEDUP_REMOVED lines=9> */
.L_x_175:
[----:B------:R-:W-:-:S04]  /*4020*/  UIADD3 UR4, UPT, UPT, UR4, 0x1, URZ ;  /* 0x0000000104047890 */ /* 0x000fc8000fffe0ff */
[----:B------:R-:W-:-:S04]  /*4030*/  UISETP.NE.AND UP0, UPT, UR4, 0x4, UPT ;  /* 0x000000040400788c */ /* 0x000fc8000bf05270 */
[----:B------:R-:W-:Y:S02]  /*4040*/  USEL UR5, URZ, 0x1, UP0 ;  /* 0x00000001ff057887 */ /* 0x000fe40008000000 */
[----:B------:R-:W-:-:S04]  /*4050*/  USEL UR4, UR4, URZ, UP0 ;  /* 0x000000ff04047287 */ /* 0x000fc80008000000 */
[----:B------:R-:W-:Y:S01]  /*4060*/  ULEA UR4, UR4, UR17, 0x3 ;  /* 0x0000001104047291 */ /* 0x000fe2000f8e18ff */
[----:B-1----:R-:W-:-:S04]  /*4070*/  LOP3.LUT R3, R2, UR5, RZ, 0x3c, !PT ;  /* 0x0000000502037c12 */ /* 0x002fc8000f8e3cff */
[----:B------:R-:W-:-:S04]  /*4080*/  SHF.L.U32 R3, R3, 0x1f, RZ ;  /* 0x0000001f03037819 */ /* 0x000fc800000006ff */
[----:B------:R-:W1:Y:S02]  /*4090*/  SYNCS.PHASECHK.TRANS64.TRYWAIT P0, [UR4], R3 ;  /* 0x00000003ff0075a7 */ /* 0x000e640008001104 */
[----:B-1----:R-:W-:Y:S05]  /*40a0*/  @!P0 BRA `(.L_x_77) ;  /* 0x0000006000e08947 */ /* 0x002fea0003800000 */
.L_x_177:
[----:B------:R-:W-:Y:S01]  /*40b0*/  NOP ;  /* 0x0000000000007918 */ /* 0x000fe20000000000 */
[----:B-1----:R-:W1:Y:S01]  /*40c0*/  LDS R0, [UR8+0x14] ;  /* 0x00001408ff007984 */ /* 0x002e620008000800 */
[----:B------:R-:W-:Y:S01]  /*40d0*/  ULOP3.LUT UR4, UR30, 0xffff, URZ, 0xc0, !UPT ;  /* 0x0000ffff1e047892 */ /* 0x000fe2000f8ec0ff */
[----:B------:R-:W-:Y:S01]  /*40e0*/  UMOV UR5, 0xffff ;  /* 0x0000ffff00057882 */ /* 0x000fe20000000000 */
[----:B------:R-:W-:Y:S02]  /*40f0*/  UMOV UR6, 0x1 ;  /* 0x0000000100067882 */ /* 0x000fe40000000000 */
[----:B------:R-:W-:-:S04]  /*4100*/  USHF.R.U32.HI UR4, URZ, 0x5, UR4 ;  /* 0x00000005ff047899 */ /* 0x000fc80008011604 */
[----:B------:R-:W-:Y:S02]  /*4110*/  USHF.L.U32 UR5, UR5, UR4, URZ ;  /* 0x0000000405057299 */ /* 0x000fe400080006ff */
[----:B------:R-:W-:-:S04]  /*4120*/  USHF.L.U32 UR4, UR6, UR4, URZ ;  /* 0x0000000406047299 */ /* 0x000fc800080006ff */
[----:B-1----:R-:W-:-:S04]  /*4130*/  LOP3.LUT R0, R0, UR5, RZ, 0xc0, !PT ;  /* 0x0000000500007c12 */ /* 0x002fc8000f8ec0ff */
[----:B------:R-:W-:-:S13]  /*4140*/  ISETP.NE.AND P0, PT, R0, UR5, PT ;  /* 0x0000000500007c0c */ /* 0x000fda000bf05270 */
[----:B------:R-:W-:Y:S05]  /*4150*/  @P0 BRA `(.L_x_78) ;  /* 0x0000000000580947 */ /* 0x000fea0003800000 */
[----:B------:R-:W1:Y:S02]  /*4160*/  LDS R0, [UR8+0x18] ;  /* 0x00001808ff007984 */ /* 0x000e640008000800 */
[----:B-1----:R-:W-:-:S04]  /*4170*/  LOP3.LUT R0, R0, UR4, RZ, 0xc0, !PT ;  /* 0x0000000400007c12 */ /* 0x002fc8000f8ec0ff */
[----:B------:R-:W-:-:S13]  /*4180*/  ISETP.NE.AND P0, PT, R0, UR4, PT ;  /* 0x0000000400007c0c */ /* 0x000fda000bf05270 */
[----:B------:R-:W-:Y:S05]  /*4190*/  @P0 BRA `(.L_x_79) ;  /* 0x00000000003c0947 */ /* 0x000fea0003800000 */
[----:B------:R-:W1:Y:S01]  /*41a0*/  S2R R2, SR_LANEID ;  /* 0x0000000000027919 */ /* 0x000e620000000000 */
[----:B------:R-:W-:Y:S01]  /*41b0*/  ULOP3.LUT UR5, URZ, UR5, URZ, 0x33, !UPT ;  /* 0x00000005ff057292 */ /* 0x000fe2000f8e33ff */
[----:B------:R-:W-:Y:S01]  /*41c0*/  LOP3.LUT R4, RZ, UR4, RZ, 0x33, !PT ;  /* 0x00000004ff047c12 */ /* 0x000fe2000f8e33ff */
[----:B------:R-:W-:Y:S02]  /*41d0*/  VOTEU.ANY UR4, UPT, PT ;  /* 0x0000000000047886 */ /* 0x000fe400038e0100 */
[----:B------:R-:W-:Y:S01]  /*41e0*/  UFLO.U32 UR4, UR4 ;  /* 0x00000004000472bd */ /* 0x000fe200080e0000 */
[----:B------:R-:W2:Y:S01]  /*41f0*/  REDUX UR6, R4 ;  /* 0x00000000040673c4 */ /* 0x000ea20000000000 */
[----:B------:R-:W-:-:S06]  /*4200*/  IMAD.U32 R0, RZ, RZ, UR5 ;  /* 0x00000005ff007e24 */ /* 0x000fcc000f8e00ff */
[----:B------:R4:W-:Y:S01]  /*4210*/  UTCATOMSWS.AND URZ, UR5 ;  /* 0x0000000500ff79e3 */ /* 0x0009e20008000000 */
[----:B------:R-:W3:Y:S01]  /*4220*/  REDUX UR7, R0 ;  /* 0x00000000000773c4 */ /* 0x000ee20000000000 */
[----:B-1----:R-:W-:Y:S01]  /*4230*/  ISETP.EQ.U32.AND P0, PT, R2, UR4, PT ;  /* 0x0000000402007c0c */ /* 0x002fe2000bf02070 */
[----:B--2---:R-:W-:Y:S01]  /*4240*/  IMAD.U32 R2, RZ, RZ, UR6 ;  /* 0x00000006ff027e24 */ /* 0x004fe2000f8e00ff */
[----:B---3--:R-:W-:-:S11]  /*4250*/  MOV R3, UR7 ;  /* 0x0000000700037c02 */ /* 0x008fd60008000f00 */
[----:B------:R4:W-:Y:S04]  /*4260*/  @P0 ATOMS.AND RZ, [UR8+0x14], R3 ;  /* 0x00001403ffff098c */ /* 0x0009e8000a800008 */
[----:B------:R4:W-:Y:S01]  /*4270*/  @P0 ATOMS.AND RZ, [UR8+0x18], R2 ;  /* 0x00001802ffff098c */ /* 0x0009e2000a800008 */
[----:B------:R-:W-:Y:S05]  /*4280*/  BRA `(.L_x_80) ;  /* 0x0000000000147947 */ /* 0x000fea0003800000 */
.L_x_79:
[----:B------:R-:W-:Y:S02]  /*4290*/  MOV R2, 0x42b0 ;  /* 0x000042b000027802 */ /* 0x000fe40000000f00 */
[----:B---3-5:R-:W-:Y:S05]  /*42a0*/  CALL.REL.NOINC `($__internal_0_$__cuda_sm10x_tcgen05_guardrail_trap_col_being_dealloced_not_returned_by_alloc) ;  /* 0x0000006400c47944 */ /* 0x028fea0003c00000 */
[----:B------:R-:W-:Y:S05]  /*42b0*/  BRA `(.L_x_80) ;  /* 0x0000000000087947 */ /* 0x000fea0003800000 */
.L_x_78:
[----:B------:R-:W-:Y:S02]  /*42c0*/  MOV R2, 0x42e0 ;  /* 0x000042e000027802 */ /* 0x000fe40000000f00 */
[----:B---3-5:R-:W-:Y:S05]  /*42d0*/  CALL.REL.NOINC `($__internal_2_$__cuda_sm10x_tcgen05_guardrail_trap_unallocated_columns_being_dealloced) ;  /* 0x0000006400d07944 */ /* 0x028fea0003c00000 */
.L_x_80:
[----:B------:R-:W-:Y:S01]  /*42e0*/  NOP ;  /* 0x0000000000007918 */ /* 0x000fe20000000000 */
[----:B----4-:R-:W-:Y:S05]  /*42f0*/  EXIT ;  /* 0x000000000000794d */ /* 0x010fea0003800000 */
.L_x_62:
[----:B------:R-:W-:-:S09]  /*4300*/  UISETP.NE.OR UP0, UPT, UR17, 0x3, !UP3 ;  /* 0x000000031100788c */ /* 0x000fd2000df05670 */
[----:B------:R-:W-:Y:S05]  /*4310*/  BRA.U UP0, `(.L_x_81) ;  /* 0x0000001100587547 */ /* 0x000fea000b800000 */
[----:B------:R-:W2:Y:S01]  /*4320*/  S2UR UR10, SR_CgaCtaId ;  /* 0x00000000000a79c3 */ /* 0x000ea20000008800 */
[----:B------:R-:W3:Y:S01]  /*4330*/  LDCU UR31, c[0x0][0x370] ;  /* 0x00006e00ff1f77ac */ /* 0x000ee20008000800 */
[----:B------:R-:W-:Y:S02]  /*4340*/  HFMA2 R13, -RZ, RZ, 0, 0 ;  /* 0x00000000ff0d7431 */ /* 0x000fe400000001ff */
[----:B------:R-:W-:Y:S01]  /*4350*/  IMAD.MOV.U32 R15, RZ, RZ, 0x1 ;  /* 0x00000001ff0f7424 */ /* 0x000fe200078e00ff */
[----:B------:R-:W-:Y:S01]  /*4360*/  MOV R7, 0x1000 ;  /* 0x0000100000077802 */ /* 0x000fe20000000f00 */
[----:B------:R-:W3:Y:S01]  /*4370*/  LDCU.128 UR44, c[0x0][0xb10] ;  /* 0x00016200ff2c77ac */ /* 0x000ee20008000c00 */
[----:B------:R-:W-:Y:S01]  /*4380*/  IMAD.MOV.U32 R14, RZ, RZ, RZ ;  /* 0x000000ffff0e7224 */ /* 0x000fe200078e00ff */
[----:B------:R-:W4:Y:S01]  /*4390*/  LDC.64 R16, c[0x0][0x348] ;  /* 0x0000d200ff107b82 */ /* 0x000f220000000a00 */
[----:B------:R-:W1:Y:S01]  /*43a0*/  LDCU UR30, c[0x0][0x374] ;  /* 0x00006e80ff1e77ac */ /* 0x000e620008000800 */
[----:B------:R-:W2:Y:S06]  /*43b0*/  LDCU UR15, c[0x0][0xb0c] ;  /* 0x00016180ff0f77ac */ /* 0x000eac0008000800 */
[----:B------:R-:W4:Y:S01]  /*43c0*/  LDC.64 R2, c[0x0][0x888] ;  /* 0x00022200ff027b82 */ /* 0x000f220000000a00 */
[----:B------:R-:W4:Y:S01]  /*43d0*/  LDCU UR49, c[0x0][0xb20] ;  /* 0x00016400ff3177ac */ /* 0x000f220008000800 */
[----:B------:R-:W4:Y:S06]  /*43e0*/  LDCU UR4, c[0x0][0xb30] ;  /* 0x00016600ff0477ac */ /* 0x000f2c0008000800 */
[----:B------:R-:W4:Y:S01]  /*43f0*/  LDC.64 R4, c[0x0][0x890] ;  /* 0x00022400ff047b82 */ /* 0x000f220000000a00 */
[----:B------:R-:W-:Y:S01]  /*4400*/  UMOV UR21, 0x400 ;  /* 0x0000040000157882 */ /* 0x000fe20000000000 */
[----:B---3--:R-:W-:-:S02]  /*4410*/  UIMAD.WIDE.U32 UR6, UR31, UR44, URZ ;  /* 0x0000002c1f0672a5 */ /* 0x008fc4000f8e00ff */
[----:B-1----:R-:W-:Y:S02]  /*4420*/  UIMAD.WIDE.U32 UR8, UR30, UR47, URZ ;  /* 0x0000002f1e0872a5 */ /* 0x002fe4000f8e00ff */
[----:B--2---:R-:W-:Y:S02]  /*4430*/  ULEA UR21, UR10, UR21, 0x18 ;  /* 0x000000150a157291 */ /* 0x004fe4000f8ec0ff */
[----:B------:R-:W-:Y:S02]  /*4440*/  UPLOP3.LUT UP3, UPT, UPT, UPT, UPT, 0x40, 0x4 ;  /* 0x000000000004789c */ /* 0x000fe40003f6e870 */
[----:B------:R-:W-:Y:S02]  /*4450*/  UIADD3 UR37, UPT, UPT, UR21, 0xb8, URZ ;  /* 0x000000b815257890 */ /* 0x000fe4000fffe0ff */
[----:B------:R-:W-:Y:S02]  /*4460*/  UIADD3 UR33, UPT, UPT, UR21, 0xa0, URZ ;  /* 0x000000a015217890 */ /* 0x000fe4000fffe0ff */
[----:B------:R-:W-:-:S02]  /*4470*/  UIADD3 UR25, UPT, UPT, UR21, 0xa8, URZ ;  /* 0x000000a815197890 */ /* 0x000fc4000fffe0ff */
[----:B------:R-:W-:Y:S01]  /*4480*/  UIADD3 UR17, UPT, UPT, UR21, 0xb0, URZ ;  /* 0x000000b015117890 */ /* 0x000fe2000fffe0ff */
[----:B------:R-:W-:Y:S01]  /*4490*/  UMOV UR6, UR7 ;  /* 0x0000000700067c82 */ /* 0x000fe20008000000 */
[----:B------:R-:W-:Y:S01]  /*44a0*/  UMOV UR41, UR9 ;  /* 0x0000000900297c82 */ /* 0x000fe20008000000 */
[----:B------:R-:W-:Y:S02]  /*44b0*/  UISETP.GE.AND UP0, UPT, UR42, 0x1, UPT ;  /* 0x000000012a00788c */ /* 0x000fe4000bf06270 */
[----:B------:R-:W-:Y:S01]  /*44c0*/  UISETP.NE.AND UP4, UPT, UR42, 0x1, UPT ;  /* 0x000000012a00788c */ /* 0x000fe2000bf85270 */
[----:B------:R-:W1:Y:S01]  /*44d0*/  LDCU.64 UR22, c[0x0][0xb28] ;  /* 0x00016500ff1677ac */ /* 0x000e620008000a00 */
[----:B------:R-:W-:Y:S02]  /*44e0*/  UISETP.NE.AND UP6, UPT, UR15, 0x1, UPT ;  /* 0x000000010f00788c */ /* 0x000fe4000bfc5270 */
[----:B------:R-:W-:Y:S02]  /*44f0*/  UISETP.NE.AND UP5, UPT, UR46, 0x1, UPT ;  /* 0x000000012e00788c */ /* 0x000fe4000bfa5270 */
[----:B------:R-:W-:-:S02]  /*4500*/  UPRMT UR37, UR10, 0x654, UR37 ;  /* 0x000006540a257896 */ /* 0x000fc40008000025 */
[----:B------:R-:W-:Y:S02]  /*4510*/  USHF.R.U32.HI UR43, URZ, UR45, UR6 ;  /* 0x0000002dff2b7299 */ /* 0x000fe40008011606 */
[----:B------:R-:W-:Y:S02]  /*4520*/  UPRMT UR40, UR10, 0x654, UR33 ;  /* 0x000006540a287896 */ /* 0x000fe40008000021 */
[----:B------:R-:W-:Y:S02]  /*4530*/  UPRMT UR39, UR10, 0x654, UR25 ;  /* 0x000006540a277896 */ /* 0x000fe40008000019 */
[----:B------:R-:W-:Y:S02]  /*4540*/  UPRMT UR38, UR10, 0x654, UR17 ;  /* 0x000006540a267896 */ /* 0x000fe40008000011 */
[----:B----4-:R-:W-:Y:S02]  /*4550*/  USHF.R.U32.HI UR41, URZ, UR49, UR41 ;  /* 0x00000031ff297299 */ /* 0x010fe40008011629 */
[----:B------:R-:W-:-:S11]  /*4560*/  UISETP.NE.AND UP2, UPT, UR4, 0x1, UPT ;  /* 0x000000010400788c */ /* 0x000fd6000bf45270 */
.L_x_92:
[C---:B------:R-:W-:Y:S02]  /*4570*/  LEA R12, R14.reuse, UR21, 0x3 ;  /* 0x000000150e0c7c11 */ /* 0x040fe4000f8e18ff */
[----:B------:R-:W-:Y:S02]  /*4580*/  SHF.L.U32 R9, R13, 0x1f, RZ ;  /* 0x0000001f0d097819 */ /* 0x000fe400000006ff */
[----:B------:R-:W-:Y:S02]  /*4590*/  LEA R10, R14, UR21, 0x4 ;  /* 0x000000150e0a7c11 */ /* 0x000fe4000f8e20ff */
[----:B--2---:R-:W2:Y:S02]  /*45a0*/  SYNCS.PHASECHK.TRANS64.TRYWAIT P0, [R12+URZ+0xf0], R9 ;  /* 0x0000f0090c0075a7 */ /* 0x004ea400080011ff */
[----:B--2---:R-:W-:Y:S05]  /*45b0*/  @!P0 BRA `(.L_x_82) ;  /* 0x0000005c00b48947 */ /* 0x004fea0003800000 */
.L_x_178:
[----:B--2---:R-:W2:Y:S01]  /*45c0*/  LDS.128 R8, [R10+0x180] ;  /* 0x000180000a087984 */ /* 0x004ea20000000c00 */
[----:B------:R-:W-:Y:S01]  /*45d0*/  UISETP.GE.AND UP0, UPT, UR42, 0x1, UPT ;  /* 0x000000012a00788c */ /* 0x000fe2000bf06270 */
[----:B------:R-:W-:Y:S01]  /*45e0*/  @!PT LDS RZ, [RZ] ;  /* 0x00000000fffff984 */ /* 0x000fe20000000800 */
[----:B------:R-:W-:Y:S01]  /*45f0*/  @!PT LDS RZ, [RZ] ;  /* 0x00000000fffff984 */ /* 0x000fe20000000800 */
[----:B------:R-:W-:Y:S01]  /*4600*/  @!PT LDS RZ, [RZ] ;  /* 0x00000000fffff984 */ /* 0x000fe20000000800 */
[----:B------:R-:W-:Y:S01]  /*4610*/  @!PT LDS RZ, [RZ] ;  /* 0x00000000fffff984 */ /* 0x000fe20000000800 */
[----:B------:R3:W-:Y:S06]  /*4620*/  MEMBAR.ALL.CTA ;  /* 0x0000000000007992 */ /* 0x0007ec0000008000 */
[----:B---3--:R-:W3:Y:S01]  /*4630*/  FENCE.VIEW.ASYNC.S ;  /* 0x00000000000073c6 */ /* 0x008ee20000000000 */
[----:B--2---:R-:W-:Y:S11]  /*4640*/  LOP3.LUT P0, RZ, R10, 0x1, RZ, 0xc0, !PT ;  /* 0x000000010aff7812 */ /* 0x004ff6000780c0ff */
[----:B------:R-:W-:Y:S02]  /*4650*/  @!UPT UIADD3 URZ, UPT, UPT, URZ, URZ, URZ ;  /* 0x000000fffffff290 */ /* 0x000fe4000fffe0ff */
[----:B---3--:R-:W-:Y:S01]  /*4660*/  VOTEU.ANY UP1, P0 ;  /* 0x0000000000ff7886 */ /* 0x008fe20000020100 */
[----:B------:R-:W-:Y:S11]  /*4670*/  PLOP3.LUT P0, PT, PT, PT, UP1, 0x80, 0x8 ;  /* 0x000000000008781c */ /* 0x000ff60003f0f018 */
[----:B------:R-:W-:Y:S02]  /*4680*/  @!UPT UIADD3 URZ, UPT, UPT, URZ, URZ, URZ ;  /* 0x000000fffffff290 */ /* 0x000fe4000fffe0ff */
[----:B------:R-:W-:Y:S02]  /*4690*/  @P0 SHF.R.U32.HI R0, RZ, 0x10, R9 ;  /* 0x00000010ff000819 */ /* 0x000fe40000011609 */
[----:B------:R-:W-:Y:S02]  /*46a0*/  @P0 MOV R6, R8 ;  /* 0x0000000800060202 */ /* 0x000fe40000000f00 */
[----:B------:R-:W-:Y:S01]  /*46b0*/  @P0 R2UR UR4, R0 ;  /* 0x00000000000402ca */ /* 0x000fe200000e0000 */
[----:B------:R-:W-:Y:S01]  /*46c0*/  VIADD R0, R12, 0x100 ;  /* 0x000001000c007836 */ /* 0x000fe20000000000 */
[----:B------:R-:W-:Y:S02]  /*46d0*/  @P0 LOP3.LUT R8, R9, 0xffff, RZ, 0xc0, !PT ;  /* 0x0000ffff09080812 */ /* 0x000fe400078ec0ff */
[----:B------:R-:W-:Y:S02]  /*46e0*/  @P0 R2UR UR6, R6 ;  /* 0x00000000060602ca */ /* 0x000fe400000e0000 */
[----:B------:R-:W-:Y:S02]  /*46f0*/  PRMT R0, RZ, 0x654, R0 ;  /* 0x00000654ff007816 */ /* 0x000fe40000000000 */
[----:B------:R-:W-:Y:S02]  /*4700*/  @P0 R2UR UR5, R8 ;  /* 0x00000000080502ca */ /* 0x000fe400000e0000 */
[----:B------:R2:W-:Y:S03]  /*4710*/  SYNCS.ARRIVE.TRANS64.RED.A1T0 RZ, [R0+URZ], RZ ;  /* 0x000000ff00ff79a7 */ /* 0x0005e600081004ff */
[----:B------:R-:W-:Y:S04]  /*4720*/  @UP1 UMOV UR29, UR4 ;  /* 0x00000004001d1c82 */ /* 0x000fe80008000000 */
[----:B------:R-:W-:Y:S04]  /*4730*/  @UP1 UMOV UR14, UR6 ;  /* 0x00000006000e1c82 */ /* 0x000fe80008000000 */
[----:B------:R-:W-:Y:S01]  /*4740*/  @UP1 UMOV UR13, UR5 ;  /* 0x00000005000d1c82 */ /* 0x000fe20008000000 */
[----:B------:R-:W-:Y:S05]  /*4750*/  BRA.U !UP0, `(.L_x_83) ;  /* 0x0000000108a47547 */ /* 0x000fea000b800000 */
[----:B------:R-:W-:Y:S02]  /*4760*/  UIMAD.WIDE.U32 UR18, UR13, UR47, URZ ;  /* 0x0000002f0d1272a5 */ /* 0x000fe4000f8e00ff */
[----:B------:R-:W-:Y:S02]  /*4770*/  UIMAD.WIDE.U32 UR26, UR14, UR44, URZ ;  /* 0x0000002c0e1a72a5 */ /* 0x000fe4000f8e00ff */
[----:B------:R-:W-:Y:S02]  /*4780*/  USEL UR4, UR30, UR41, !UP5 ;  /* 0x000000291e047287 */ /* 0x000fe4000e800000 */
[----:B------:R-:W-:Y:S02]  /*4790*/  USEL UR7, UR31, UR43, !UP6 ;  /* 0x0000002b1f077287 */ /* 0x000fe4000f000000 */
[----:B-1----:R-:W-:Y:S02]  /*47a0*/  UIMAD.WIDE.U32 UR8, UR4, UR22, URZ ;  /* 0x00000016040872a5 */ /* 0x002fe4000f8e00ff */
[----:B------:R-:W-:Y:S01]  /*47b0*/  UIMAD.WIDE.U32 UR10, UR7, UR22, URZ ;  /* 0x00000016070a72a5 */ /* 0x000fe2000f8e00ff */
[----:B------:R-:W-:Y:S02]  /*47c0*/  UMOV UR5, UR19 ;  /* 0x0000001300057c82 */ /* 0x000fe40008000000 */
[----:B------:R-:W-:Y:S03]  /*47d0*/  USHF.R.U32.HI UR6, URZ, UR49, UR5 ;  /* 0x00000031ff067299 */ /* 0x000fe60008011605 */
[----:B------:R-:W-:Y:S01]  /*47e0*/  UMOV UR5, UR27 ;  /* 0x0000001b00057c82 */ /* 0x000fe20008000000 */
[----:B------:R-:W-:Y:S02]  /*47f0*/  USEL UR6, UR13, UR6, !UP5 ;  /* 0x000000060d067287 */ /* 0x000fe4000e800000 */
[----:B------:R-:W-:Y:S03]  /*4800*/  USHF.R.U32.HI UR12, URZ, UR45, UR5 ;  /* 0x0000002dff0c7299 */ /* 0x000fe60008011605 */
[----:B------:R-:W-:Y:S02]  /*4810*/  UMOV UR5, UR9 ;  /* 0x0000000900057c82 */ /* 0x000fe40008000000 */
[----:B------:R-:W-:Y:S03]  /*4820*/  @UP4 USHF.R.U32.HI UR4, URZ, UR23, UR5 ;  /* 0x00000017ff044299 */ /* 0x000fe60008011605 */
[----:B------:R-:W-:Y:S01]  /*4830*/  UMOV UR5, UR11 ;  /* 0x0000000b00057c82 */ /* 0x000fe20008000000 */
[----:B------:R-:W-:Y:S02]  /*4840*/  UIMAD UR4, UR42, UR4, URZ ;  /* 0x000000042a0472a4 */ /* 0x000fe4000f8e02ff */
[----:B------:R-:W-:Y:S02]  /*4850*/  @UP4 USHF.R.U32.HI UR7, URZ, UR23, UR5 ;  /* 0x00000017ff074299 */ /* 0x000fe40008011605 */
[----:B------:R-:W-:Y:S02]  /*4860*/  UIMAD.WIDE.U32 UR10, UR6, UR22, URZ ;  /* 0x00000016060a72a5 */ /* 0x000fe4000f8e00ff */
[----:B------:R-:W-:Y:S02]  /*4870*/  USEL UR5, UR14, UR12, !UP6 ;  /* 0x0000000c0e057287 */ /* 0x000fe4000f000000 */
[----:B------:R-:W-:Y:S02]  /*4880*/  UIMAD UR8, UR42, UR7, URZ ;  /* 0x000000072a0872a4 */ /* 0x000fe4000f8e02ff */
[----:B------:R-:W-:Y:S03]  /*4890*/  UISETP.GE.AND UP0, UPT, UR6, UR4, UPT ;  /* 0x000000040600728c */ /* 0x000fe6000bf06270 */
[----:B------:R-:W-:Y:S01]  /*48a0*/  UMOV UR4, UR11 ;  /* 0x0000000b00047c82 */ /* 0x000fe20008000000 */
[----:B------:R-:W-:Y:S02]  /*48b0*/  UISETP.GE.OR UP0, UPT, UR5, UR8, UP0 ;  /* 0x000000080500728c */ /* 0x000fe40008706670 */
[----:B------:R-:W-:Y:S02]  /*48c0*/  USHF.R.U32.HI UR4, URZ, UR23, UR4 ;  /* 0x00000017ff047299 */ /* 0x000fe40008011604 */
[----:B------:R-:W-:Y:S02]  /*48d0*/  UIMAD.WIDE.U32 UR8, UR5, UR22, URZ ;  /* 0x00000016050872a5 */ /* 0x000fe4000f8e00ff */
[----:B------:R-:W-:Y:S04]  /*48e0*/  USEL UR10, UR6, UR4, !UP4 ;  /* 0x00000004060a7287 */ /* 0x000fe8000e000000 */
[----:B------:R-:W-:Y:S01]  /*48f0*/  UIADD3 UR11, UPT, UPT, -UR10, URZ, URZ ;  /* 0x000000ff0a0b7290 */ /* 0x000fe2000fffe1ff */
[----:B------:R-:W-:Y:S02]  /*4900*/  @!UP0 UMOV UR4, UR9 ;  /* 0x0000000900048c82 */ /* 0x000fe40008000000 */
[----:B------:R-:W-:Y:S02]  /*4910*/  @!UP0 USHF.R.U32.HI UR4, URZ, UR23, UR4 ;  /* 0x00000017ff048299 */ /* 0x000fe40008011604 */
[----:B------:R-:W-:Y:S02]  /*4920*/  UIMAD UR8, UR42, UR11, UR6 ;  /* 0x0000000b2a0872a4 */ /* 0x000fe4000f8e0206 */
[----:B------:R-:W-:Y:S04]  /*4930*/  @!UP0 USEL UR4, UR5, UR4, !UP4 ;  /* 0x0000000405048287 */ /* 0x000fe8000e000000 */
[----:B------:R-:W-:Y:S02]  /*4940*/  @!UP0 UIMAD UR8, UR7, UR8, UR4 ;  /* 0x00000008070882a4 */ /* 0x000fe4000f8e0204 */
[----:B------:R-:W-:Y:S02]  /*4950*/  @!UP0 UIADD3 UR9, UPT, UPT, UR10, -UR4, URZ ;  /* 0x800000040a098290 */ /* 0x000fe4000fffe0ff */
[----:B------:R-:W-:Y:S02]  /*4960*/  UIADD3 UR4, UPT, UPT, -UR5, URZ, URZ ;  /* 0x000000ff05047290 */ /* 0x000fe4000fffe1ff */
[----:B------:R-:W-:Y:S02]  /*4970*/  UIADD3 UR7, UPT, UPT, -UR6, URZ, URZ ;  /* 0x000000ff06077290 */ /* 0x000fe4000fffe1ff */
[----:B------:R-:W-:Y:S02]  /*4980*/  @!UP0 UIMAD UR6, UR9, UR42, UR5 ;  /* 0x0000002a090682a4 */ /* 0x000fe4000f8e0205 */
[----:B------:R-:W-:Y:S02]  /*4990*/  UIMAD UR14, UR15, UR4, UR14 ;  /* 0x000000040f0e72a4 */ /* 0x000fe4000f8e020e */
[----:B------:R-:W-:Y:S01]  /*49a0*/  UIMAD UR13, UR46, UR7, UR13 ;  /* 0x000000072e0d72a4 */ /* 0x000fe2000f8e020d */
[----:B------:R-:W-:Y:S02]  /*49b0*/  @!UP0 UMOV UR5, UR8 ;  /* 0x0000000800058c82 */ /* 0x000fe40008000000 */
[----:B------:R-:W-:Y:S02]  /*49c0*/  UIMAD UR14, UR5, UR15, UR14 ;  /* 0x0000000f050e72a4 */ /* 0x000fe4000f8e020e */
[----:B------:R-:W-:Y:S11]  /*49d0*/  UIMAD UR13, UR6, UR46, UR13 ;  /* 0x0000002e060d72a4 */ /* 0x000ff6000f8e020d */
[----:B------:R-:W-:Y:S01]  /*49e0*/  @!UPT UIADD3 URZ, UPT, UPT, URZ, URZ, URZ ;  /* 0x000000fffffff290 */ /* 0x000fe2000fffe0ff */
.L_x_83:
[----:B------:R-:W3:Y:S01]  /*49f0*/  @!UP2 LDCU.128 UR8, c[0x0][0xb10] ;  /* 0x00016200ff08a7ac */ /* 0x000ee20008000c00 */
[C---:B------:R-:W-:Y:S02]  /*4a00*/  ISETP.NE.U32.AND P1, PT, R4.reuse, RZ, PT ;  /* 0x000000ff0400720c */ /* 0x040fe40003f25070 */
[----:B------:R-:W-:Y:S02]  /*4a10*/  ISETP.NE.U32.AND P0, PT, R4, RZ, PT ;  /* 0x000000ff0400720c */ /* 0x000fe40003f05070 */
[C---:B------:R-:W-:Y:S02]  /*4a20*/  ISETP.NE.AND.EX P1, PT, R5.reuse, RZ, PT, P1 ;  /* 0x000000ff0500720c */ /* 0x040fe40003f25310 */
[----:B------:R-:W-:Y:S01]  /*4a30*/  ISETP.NE.AND.EX P0, PT, R5, RZ, PT, P0 ;  /* 0x000000ff0500720c */ /* 0x000fe20003f05300 */
[----:B------:R-:W4:Y:S01]  /*4a40*/  @!UP2 LDCU UR5, c[0x0][0xb0c] ;  /* 0x00016180ff05a7ac */ /* 0x000f220008000800 */
[----:B------:R-:W-:Y:S01]  /*4a50*/  SHF.L.U32 R9, R15, 0x1f, RZ ;  /* 0x0000001f0f097819 */ /* 0x000fe200000006ff */
[----:B------:R-:W-:Y:S02]  /*4a60*/  USHF.L.U32 UR35, UR16, 0x6, URZ ;  /* 0x0000000610237899 */ /* 0x000fe400080006ff */
[----:B------:R-:W-:Y:S02]  /*4a70*/  USHF.L.U32 UR34, UR20, 0x8, URZ ;  /* 0x0000000814227899 */ /* 0x000fe400080006ff */
[----:B---3--:R-:W-:Y:S07]  /*4a80*/  UIMAD.WIDE.U32 UR6, UR14, UR8, URZ ;  /* 0x000000080e0672a5 */ /* 0x008fee000f8e00ff */
[----:B------:R-:W-:Y:S01]  /*4a90*/  @!UP2 UMOV UR4, UR7 ;  /* 0x000000070004ac82 */ /* 0x000fe20008000000 */
[----:B----4-:R-:W-:Y:S02]  /*4aa0*/  @!UP2 UISETP.NE.AND UP0, UPT, UR5, 0x1, UPT ;  /* 0x000000010500a88c */ /* 0x010fe4000bf05270 */
[----:B------:R-:W-:Y:S02]  /*4ab0*/  @!UP2 USHF.R.U32.HI UR4, URZ, UR9, UR4 ;  /* 0x00000009ff04a299 */ /* 0x000fe40008011604 */
[----:B------:R-:W-:Y:S02]  /*4ac0*/  UIMAD.WIDE.U32 UR6, UR13, UR11, URZ ;  /* 0x0000000b0d0672a5 */ /* 0x000fe4000f8e00ff */
[----:B------:R-:W-:Y:S02]  /*4ad0*/  @!UP2 USEL UR8, UR14, UR4, !UP0 ;  /* 0x000000040e08a287 */ /* 0x000fe4000c000000 */
[----:B------:R-:W-:Y:S03]  /*4ae0*/  @!UP2 UISETP.NE.AND UP0, UPT, UR10, 0x1, UPT ;  /* 0x000000010a00a88c */ /* 0x000fe6000bf05270 */
[----:B------:R-:W-:Y:S02]  /*4af0*/  @!UP2 UMOV UR6, UR7 ;  /* 0x000000070006ac82 */ /* 0x000fe40008000000 */
[----:B------:R-:W3:Y:S02]  /*4b00*/  @!UP2 LDCU UR4, c[0x0][0xb20] ;  /* 0x00016400ff04a7ac */ /* 0x000ee40008000800 */
[----:B---3--:R-:W-:Y:S04]  /*4b10*/  @!UP2 USHF.R.U32.HI UR6, URZ, UR4, UR6 ;  /* 0x00000004ff06a299 */ /* 0x008fe80008011606 */
[----:B------:R-:W-:Y:S04]  /*4b20*/  @!UP2 USEL UR6, UR13, UR6, !UP0 ;  /* 0x000000060d06a287 */ /* 0x000fe8000c000000 */
[----:B------:R-:W-:Y:S02]  /*4b30*/  @!UP2 UIADD3 UR4, UPT, UPT, -UR8, UR6, URZ ;  /* 0x000000060804a290 */ /* 0x000fe4000fffe1ff */
[----:B------:R-:W-:Y:S02]  /*4b40*/  @!UP2 UIADD3 UR6, UPT, UPT, UR8, -UR6, URZ ;  /* 0x800000060806a290 */ /* 0x000fe4000fffe0ff */
[----:B------:R-:W-:Y:S02]  /*4b50*/  @!UP2 UIMAD UR14, UR4, UR5, UR14 ;  /* 0x00000005040ea2a4 */ /* 0x000fe4000f8e020e */
[----:B------:R-:W-:Y:S01]  /*4b60*/  @!UP2 UIMAD UR13, UR6, UR10, UR13 ;  /* 0x0000000a060da2a4 */ /* 0x000fe2000f8e020d */
[----:B------:R-:W-:Y:S11]  /*4b70*/  BRA.U UP3, `(.L_x_84) ;  /* 0x0000000103107547 */ /* 0x000ff6000b800000 */
[----:B--2---:R-:W-:Y:S04]  /*4b80*/  MOV R0, UR48 ;  /* 0x0000003000007c02 */ /* 0x004fe80008000f00 */
[----:B------:R-:W-:Y:S04]  /*4b90*/  SHF.L.U32 R11, R0, 0x1f, RZ ;  /* 0x0000001f000b7819 */ /* 0x000fe800000006ff */
[----:B------:R-:W2:Y:S02]  /*4ba0*/  SYNCS.PHASECHK.TRANS64.TRYWAIT P2, [UR21+0xe8], R11 ;  /* 0x0000e80bff0075a7 */ /* 0x000ea40008041115 */
[----:B--2---:R-:W-:Y:S05]  /*4bb0*/  @!P2 BRA `(.L_x_85) ;  /* 0x000000580048a947 */ /* 0x004fea0003800000 */
.L_x_84:
[----:B------:R-:W-:Y:S05]  /*4bc0*/  @!P1 BRA `(.L_x_86) ;  /* 0x0000000000309947 */ /* 0x000fea0003800000 */
[----:B------:R-:W-:Y:S01]  /*4bd0*/  ISETP.NE.U32.AND P1, PT, R2, RZ, PT ;  /* 0x000000ff0200720c */ /* 0x000fe20003f25070 */
[----:B------:R-:W3:Y:S01]  /*4be0*/  LDCU.64 UR4, c[0x0][0x358] ;  /* 0x00006b00ff0477ac */ /* 0x000ee20008000a00 */
[----:B------:R-:W-:Y:S02]  /*4bf0*/  IMAD.MOV.U32 R85, RZ, RZ, 0x1 ;  /* 0x00000001ff557424 */ /* 0x000fe400078e00ff */
[----:B------:R-:W-:Y:S11]  /*4c00*/  ISETP.NE.AND.EX P1, PT, R3, RZ, PT, P1 ;  /* 0x000000ff0300720c */ /* 0x000ff60003f25310 */
[----:B------:R-:W-:Y:S02]  /*4c10*/  @!UPT UIADD3 URZ, UPT, UPT, URZ, URZ, URZ ;  /* 0x000000fffffff290 */ /* 0x000fe4000fffe0ff */
[----:B--2---:R-:W2:Y:S01]  /*4c20*/  @P1 LDC.64 R10, c[0x0][0x888] ;  /* 0x00022200ff0a1b82 */ /* 0x004ea20000000a00 */
[----:B------:R-:W-:Y:S04]  /*4c30*/  @P1 IMAD R0, R4, UR36, RZ ;  /* 0x0000002404001c24 */ /* 0x000fe8000f8e02ff */
[----:B--2---:R-:W-:Y:S04]  /*4c40*/  @P1 IMAD.WIDE R10, R0, 0x4, R10 ;  /* 0x00000004000a1825 */ /* 0x004fe800078e020a */
[----:B------:R-:W-:Y:S01]  /*4c50*/  HFMA2 R0, -RZ, RZ, 0, 5.9604644775390625e-08 ;  /* 0x00000001ff007431 */ /* 0x000fe200000001ff */
[----:B---3-5:R3:W5:Y:S04]  /*4c60*/  @P1 LDG.E R41, desc[UR4][R10.64] ;  /* 0x000000040a291981 */ /* 0x028768000c1e1900 */
[----:B------:R-:W-:Y:S01]  /*4c70*/  @!P1 PRMT R85, R0, 0x7610, R85 ;  /* 0x0000761000559816 */ /* 0x000fe20000000055 */
[----:B---3--:R-:W4:Y:S06]  /*4c80*/  @!P1 LDC R41, c[0x0][0x880] ;  /* 0x00022000ff299b82 */ /* 0x008f2c0000000800 */
.L_x_86:
[----:B----45:R-:W-:Y:S01]  /*4c90*/  @!P0 FSETP.EQ.AND P1, PT, R41, RZ, PT ;  /* 0x000000ff2900820b */ /* 0x030fe20003f22000 */
[----:B------:R-:W-:Y:S01]  /*4ca0*/  @!UPT UIADD3 URZ, UPT, UPT, URZ, URZ, URZ ;  /* 0x000000fffffff290 */ /* 0x000fe2000fffe0ff */
[----:B------:R-:W-:Y:S11]  /*4cb0*/  @!P0 BRA `(.L_x_87) ;  /* 0x0000000000188947 */ /* 0x000ff60003800000 */
[----:B------:R-:W-:Y:S02]  /*4cc0*/  LOP3.LUT P0, RZ, R85, 0xff, RZ, 0xc0, !PT ;  /* 0x000000ff55ff7812 */ /* 0x000fe4000780c0ff */
[----:B------:R-:W-:Y:S04]  /*4cd0*/  ISETP.NE.U32.AND P1, PT, R2, RZ, PT ;  /* 0x000000ff0200720c */ /* 0x000fe80003f25070 */
[----:B------:R-:W-:Y:S04]  /*4ce0*/  ISETP.NE.AND.EX P1, PT, R3, RZ, PT, P1 ;  /* 0x000000ff0300720c */ /* 0x000fe80003f25310 */
[----:B------:R-:W-:Y:S03]  /*4cf0*/  PLOP3.LUT P1, PT, P1, PT, PT, 0x8, 0x80 ;  /* 0x000000000080781c */ /* 0x000fe60000f2e170 */
[----:B------:R-:W-:Y:S11]  /*4d00*/  @P0 FSETP.EQ.AND P1, PT, R41, RZ, PT ;  /* 0x000000ff2900020b */ /* 0x000ff60003f22000 */
[----:B------:R-:W-:Y:S02]  /*4d10*/  @!UPT UIADD3 URZ, UPT, UPT, URZ, URZ, URZ ;  /* 0x000000fffffff290 */ /* 0x000fe4000fffe0ff */
.L_x_87:
[----:B------:R-:W3:Y:S01]  /*4d20*/  SYNCS.PHASECHK.TRANS64.TRYWAIT P2, [UR21+0xc0], R9 ;  /* 0x0000c009ff0075a7 */ /* 0x000ee20008041115 */
[----:B------:R-:W-:Y:S04]  /*4d30*/  ELECT P0, URZ, PT ;  /* 0x0000000000ff782f */ /* 0x000fe80003800000 */
[----:B------:R-:W-:Y:S11]  /*4d40*/  PLOP3.LUT P1, PT, P1, P0, PT, 0xf2, 0x2f ;  /* 0x00000000002f781c */ /* 0x000ff60000f21e72 */
[----:B------:R-:W-:Y:S02]  /*4d50*/  @!UPT UIADD3 URZ, UPT, UPT, URZ, URZ, URZ ;  /* 0x000000fffffff290 */ /* 0x000fe4000fffe0ff */
[----:B------:R-:W-:Y:S05]  /*4d60*/  @!P1 IADD3 R8, P0, PT, R16, 0x580, RZ ;  /* 0x0000058010089810 */ /* 0x000fea0007f1e0ff */
[----:B------:R-:W-:Y:S01]  /*4d70*/  @!P1 IMAD.X R6, RZ, RZ, R17, P0 ;  /* 0x000000ffff069224 */ /* 0x000fe200000e0611 */
[----:B---3--:R-:W-:Y:S07]  /*4d80*/  @!P2 BRA `(.L_x_88) ;  /* 0x0000005400eca947 */ /* 0x008fee0003800000 */
.L_x_181:
[----:B------:R-:W-:Y:S01]  /*4d90*/  @!P1 R2UR UR5, R8 ;  /* 0x00000000080592ca */ /* 0x000fe200000e0000 */
[----:B------:R-:W-:Y:S01]  /*4da0*/  VOTEU.ALL UP0, P1 ;  /* 0x0000000000ff7886 */ /* 0x000fe20000800000 */
[----:B------:R-:W-:Y:S01]  /*4db0*/  @!P1 R2UR UR4, R6 ;  /* 0x00000000060492ca */ /* 0x000fe200000e0000 */
[----:B--2---:R-:W-:Y:S01]  /*4dc0*/  @!P1 IMAD.MOV.U32 R0, RZ, RZ, 0x1000 ;  /* 0x00001000ff009424 */ /* 0x004fe200078e00ff */
[----:B------:R-:W-:Y:S01]  /*4dd0*/  UMOV UR6, 0x0 ;  /* 0x0000000000067882 */ /* 0x000fe20000000000 */
[----:B------:R-:W-:Y:S01]  /*4de0*/  UMOV UR7, 0x10000000 ;  /* 0x1000000000077882 */ /* 0x000fe20000000000 */
[----:B------:R-:W-:Y:S01]  /*4df0*/  @!UP0 UIADD3 UR32, UPT, UPT, UR21, 0x200, URZ ;  /* 0x0000020015208890 */ /* 0x000fe2000fffe0ff */
[----:B------:R-:W-:Y:S01]  /*4e00*/  @!P1 IADD3 R8, P0, PT, R16, 0x580, RZ ;  /* 0x0000058010089810 */ /* 0x000fe20007f1e0ff */
[----:B------:R-:W-:Y:S04]  /*4e10*/  VOTEU.ALL UP0, P1 ;  /* 0x0000000000ff7886 */ /* 0x000fe80000800000 */
[----:B------:R-:W-:Y:S02]  /*4e20*/  @!P1 IMAD.X R6, RZ, RZ, R17, P0 ;  /* 0x000000ffff069224 */ /* 0x000fe400000e0611 */
[----:B------:R-:W-:Y:S02]  /*4e30*/  IMAD.U32 R10, RZ, RZ, UR5 ;  /* 0x00000005ff0a7e24 */ /* 0x000fe4000f8e00ff */
[----:B------:R-:W-:Y:S03]  /*4e40*/  IMAD.U32 R11, RZ, RZ, UR4 ;  /* 0x00000004ff0b7e24 */ /* 0x000fe6000f8e00ff */
[----:B------:R-:W-:Y:S02]  /*4e50*/  @!P1 R2UR UR4, R10 ;  /* 0x000000000a0492ca */ /* 0x000fe400000e0000 */
[----:B------:R-:W-:Y:S11]  /*4e60*/  @!P1 R2UR UR5, R11 ;  /* 0x000000000b0592ca */ /* 0x000ff600000e0000 */
[----:B------:R-:W-:Y:S02]  /*4e70*/  @!UPT UIADD3 URZ, UPT, UPT, URZ, URZ, URZ ;  /* 0x000000fffffff290 */ /* 0x000fe4000fffe0ff */
[----:B------:R2:W-:Y:S01]  /*4e80*/  @!UP0 UTMALDG.3D [UR32], [UR4], desc[UR6] ;  /* 0x00000620040085b4 */ /* 0x0005e20008011000 */
[----:B------:R2:W-:Y:S01]  /*4e90*/  @!P1 SYNCS.ARRIVE.TRANS64.RED.A0TR RZ, [UR21+0xa0], R0 ;  /* 0x0000a000ffff99a7 */ /* 0x0005e20008300415 */
[----:B------:R-:W-:Y:S01]  /*4ea0*/  SYNCS.ARRIVE.TRANS64.RED.A1T0 RZ, [UR40], RZ ;  /* 0x000000ffffff79a7 */ /* 0x000fe20008100428 */
[----:B------:R-:W3:Y:S02]  /*4eb0*/  SYNCS.PHASECHK.TRANS64.TRYWAIT P2, [UR21+0xc8], R9 ;  /* 0x0000c809ff0075a7 */ /* 0x000ee40008041115 */
[----:B--23--:R-:W-:Y:S05]  /*4ec0*/  @!P2 BRA `(.L_x_89) ;  /* 0x0000005400b4a947 */ /* 0x00cfea0003800000 */
.L_x_183:
        /* <DEDUP_REMOVED lines=8> */
[----:B------:R-:W-:Y:S01]  /*4f50*/  @!UP0 UIADD3 UR24, UPT, UPT, UR21, 0x1200, URZ ;  /* 0x0000120015188890 */ /* 0x000fe2000fffe0ff */
[----:B------:R-:W-:Y:S01]  /*4f60*/  VOTEU.ALL UP0, P1 ;  /* 0x0000000000ff7886 */ /* 0x000fe20000800000 */
[----:B------:R-:W-:Y:S01]  /*4f70*/  UMOV UR27, UR35 ;  /* 0x00000023001b7c82 */ /* 0x000fe20008000000 */
[----:B------:R-:W-:Y:S02]  /*4f80*/  UMOV UR28, UR36 ;  /* 0x00000024001c7c82 */ /* 0x000fe40008000000 */
[----:B------:R-:W-:Y:S02]  /*4f90*/  IMAD.U32 R10, RZ, RZ, UR5 ;  /* 0x00000005ff0a7e24 */ /* 0x000fe4000f8e00ff */
[----:B------:R-:W-:Y:S02]  /*4fa0*/  IMAD.U32 R11, RZ, RZ, UR4 ;  /* 0x00000004ff0b7e24 */ /* 0x000fe4000f8e00ff */
[----:B------:R-:W-:Y:S01]  /*4fb0*/  @!P1 IMAD.X R6, RZ, RZ, R17, P0 ;  /* 0x000000ffff069224 */ /* 0x000fe200000e0611 */
        /* <DEDUP_REMOVED lines=8> */
.L_x_185:
[----:B------:R-:W-:Y:S01]  /*5040*/  @!P1 R2UR UR5, R8 ;  /* 0x00000000080592ca */ /* 0x000fe200000e0000 */
[----:B------:R-:W-:Y:S01]  /*5050*/  VOTEU.ALL UP0, P1 ;  /* 0x0000000000ff7886 */ /* 0x000fe20000800000 */
[----:B------:R-:W-:Y:S01]  /*5060*/  @!P1 R2UR UR4, R6 ;  /* 0x00000000060492ca */ /* 0x000fe200000e0000 */
[----:B--2---:R-:W-:Y:S01]  /*5070*/  @!P1 IMAD.MOV.U32 R0, RZ, RZ, 0x1000 ;  /* 0x00001000ff009424 */ /* 0x004fe200078e00ff */
[----:B------:R-:W-:Y:S01]  /*5080*/  UMOV UR6, 0x0 ;  /* 0x0000000000067882 */ /* 0x000fe20000000000 */
[----:B------:R-:W-:Y:S01]  /*5090*/  UMOV UR7, 0x10000000 ;  /* 0x1000000000077882 */ /* 0x000fe20000000000 */
[----:B------:R-:W-:Y:S01]  /*50a0*/  @!UP0 UIADD3 UR18, UPT, UPT, UR34, 0x80, URZ ;  /* 0x0000008022128890 */ /* 0x000fe2000fffe0ff */
[----:B------:R-:W-:Y:S01]  /*50b0*/  VIADD R14, R14, 0x1 ;  /* 0x000000010e0e7836 */ /* 0x000fe20000000000 */
[----:B------:R-:W-:Y:S01]  /*50c0*/  @!UP0 UIADD3 UR16, UPT, UPT, UR21, 0x2200, URZ ;  /* 0x0000220015108890 */ /* 0x000fe2000fffe0ff */
[----:B------:R-:W-:Y:S01]  /*50d0*/  VOTEU.ALL UP0, P1 ;  /* 0x0000000000ff7886 */ /* 0x000fe20000800000 */
[----:B------:R-:W-:Y:S01]  /*50e0*/  UMOV UR19, UR35 ;  /* 0x0000002300137c82 */ /* 0x000fe20008000000 */
[----:B------:R-:W-:Y:S02]  /*50f0*/  UMOV UR20, UR36 ;  /* 0x0000002400147c82 */ /* 0x000fe40008000000 */
        /* <DEDUP_REMOVED lines=10> */
.L_x_187:
[----:B------:R-:W-:Y:S01]  /*51a0*/  @!P1 IADD3 R6, P0, PT, R16, 0x580, RZ ;  /* 0x0000058010069810 */ /* 0x000fe20007f1e0ff */
[----:B------:R-:W-:Y:S01]  /*51b0*/  VOTEU.ALL UP0, P1 ;  /* 0x0000000000ff7886 */ /* 0x000fe20000800000 */
[----:B------:R-:W-:Y:S01]  /*51c0*/  UMOV UR6, 0x0 ;  /* 0x0000000000067882 */ /* 0x000fe20000000000 */
[----:B------:R-:W-:Y:S01]  /*51d0*/  UMOV UR7, 0x10000000 ;  /* 0x1000000000077882 */ /* 0x000fe20000000000 */
[----:B------:R-:W-:Y:S01]  /*51e0*/  @!P1 R2UR UR5, R6 ;  /* 0x00000000060592ca */ /* 0x000fe200000e0000 */
[----:B--2---:R-:W-:Y:S01]  /*51f0*/  @!P1 IMAD.X R0, RZ, RZ, R17, P0 ;  /* 0x000000ffff009224 */ /* 0x004fe200000e0611 */
[----:B------:R-:W-:Y:S01]  /*5200*/  @!UP0 UIADD3 UR10, UPT, UPT, UR34, 0xc0, URZ ;  /* 0x000000c0220a8890 */ /* 0x000fe2000fffe0ff */
[----:B------:R-:W-:Y:S01]  /*5210*/  R2UR UR16, R87 ;  /* 0x00000000571072ca */ /* 0x000fe200000e0000 */
[----:B------:R-:W-:Y:S01]  /*5220*/  @!UP0 UIADD3 UR8, UPT, UPT, UR21, 0x3200, URZ ;  /* 0x0000320015088890 */ /* 0x000fe2000fffe0ff */
[----:B------:R-:W-:Y:S01]  /*5230*/  ISETP.NE.AND P0, PT, R14, 0x2, PT ;  /* 0x000000020e00780c */ /* 0x000fe20003f05270 */
[----:B------:R-:W-:Y:S01]  /*5240*/  @!UP0 UIADD3 UR9, UPT, UPT, UR21, 0xb8, URZ ;  /* 0x000000b815098890 */ /* 0x000fe2000fffe0ff */
[----:B------:R-:W-:Y:S01]  /*5250*/  @!P1 R2UR UR4, R0 ;  /* 0x00000000000492ca */ /* 0x000fe200000e0000 */
[----:B------:R-:W-:Y:S01]  /*5260*/  VOTEU.ALL UP0, P1 ;  /* 0x0000000000ff7886 */ /* 0x000fe20000800000 */
[----:B------:R-:W-:Y:S01]  /*5270*/  UMOV UR11, UR35 ;  /* 0x00000023000b7c82 */ /* 0x000fe20008000000 */
[----:B------:R-:W-:Y:S01]  /*5280*/  UMOV UR12, UR36 ;  /* 0x00000024000c7c82 */ /* 0x000fe20008000000 */
[----:B------:R-:W-:Y:S01]  /*5290*/  SEL R0, RZ, 0x1, P0 ;  /* 0x00000001ff007807 */ /* 0x000fe20000000000 */
[----:B------:R-:W-:Y:S01]  /*52a0*/  UPLOP3.LUT UP3, UPT, UPT, UPT, UPT, 0x80, 0x8 ;  /* 0x000000000008789c */ /* 0x000fe20003f6f070 */
[----:B------:R-:W-:Y:S01]  /*52b0*/  IMAD.U32 R8, RZ, RZ, UR5 ;  /* 0x00000005ff087e24 */ /* 0x000fe2000f8e00ff */
[----:B------:R-:W-:Y:S01]  /*52c0*/  LOP3.LUT R15, R15, 0x1, RZ, 0x3c, !PT ;  /* 0x000000010f0f7812 */ /* 0x000fe200078e3cff */
[----:B------:R-:W-:Y:S01]  /*52d0*/  UMOV UR36, UR29 ;  /* 0x0000001d00247c82 */ /* 0x000fe20008000000 */
[----:B------:R-:W-:Y:S01]  /*52e0*/  LOP3.LUT R13, R13, R0, RZ, 0x3c, !PT ;  /* 0x000000000d0d7212 */ /* 0x000fe200078e3cff */
[----:B------:R-:W-:Y:S01]  /*52f0*/  UIADD3 UR20, UPT, UPT, UR13, UR16, URZ ;  /* 0x000000100d147290 */ /* 0x000fe2000fffe0ff */
[----:B------:R-:W-:Y:S01]  /*5300*/  SEL R14, R14, RZ, P0 ;  /* 0x000000ff0e0e7207 */ /* 0x000fe20000000000 */
[----:B------:R-:W-:Y:S01]  /*5310*/  UIADD3 UR16, UPT, UPT, UR14, UR59, URZ ;  /* 0x0000003b0e107290 */ /* 0x000fe2000fffe0ff */
[----:B------:R-:W-:Y:S01]  /*5320*/  IMAD.U32 R9, RZ, RZ, UR4 ;  /* 0x00000004ff097e24 */ /* 0x000fe2000f8e00ff */
[----:B------:R-:W-:Y:S04]  /*5330*/  @!P1 R2UR UR4, R8 ;  /* 0x00000000080492ca */ /* 0x000fe800000e0000 */
[----:B------:R-:W-:Y:S11]  /*5340*/  @!P1 R2UR UR5, R9 ;  /* 0x00000000090592ca */ /* 0x000ff600000e0000 */
[----:B------:R-:W-:Y:S02]  /*5350*/  @!UPT UIADD3 URZ, UPT, UPT, URZ, URZ, URZ ;  /* 0x000000fffffff290 */ /* 0x000fe4000fffe0ff */
[----:B------:R2:W-:Y:S01]  /*5360*/  @!UP0 UTMALDG.3D [UR8], [UR4], desc[UR6] ;  /* 0x00000608040085b4 */ /* 0x0005e20008011000 */
[----:B------:R2:W-:Y:S01]  /*5370*/  @!P1 SYNCS.ARRIVE.TRANS64.RED.A0TR RZ, [UR21+0xb8], R7 ;  /* 0x0000b807ffff99a7 */ /* 0x0005e20008300415 */
[----:B------:R-:W-:Y:S01]  /*5380*/  SYNCS.ARRIVE.TRANS64.RED.A1T0 RZ, [UR37], RZ ;  /* 0x000000ffffff79a7 */ /* 0x000fe20008100425 */
[----:B------:R-:W-:Y:S05]  /*5390*/  BRA.U UP1, `(.L_x_92) ;  /* 0xfffffff101747547 */ /* 0x000fea000b83ffff */
[----:B------:R-:W-:-:S04]  /*53a0*/  SHF.L.U32 R3, R15, 0x1f, RZ ;  /* 0x0000001f0f037819 */ /* 0x000fc800000006ff */
[----:B------:R-:W3:Y:S02]  /*53b0*/  SYNCS.PHASECHK.TRANS64.TRYWAIT P0, [UR21+0xc0], R3 ;  /* 0x0000c003ff0075a7 */ /* 0x000ee40008001115 */
[----:B---3--:R-:W-:Y:S05]  /*53c0*/  @!P0 BRA `(.L_x_93) ;  /* 0x0000005000bc8947 */ /* 0x008fea0003800000 */
.L_x_189:
[----:B------:R-:W4:Y:S02]  /*53d0*/  SYNCS.PHASECHK.TRANS64.TRYWAIT P0, [UR21+0xc8], R3 ;  /* 0x0000c803ff0075a7 */ /* 0x000f240008001115 */
[----:B----4-:R-:W-:Y:S05]  /*53e0*/  @!P0 BRA `(.L_x_94) ;  /* 0x0000005000cc8947 */ /* 0x010fea0003800000 */
.L_x_191:
[----:B------:R-:W4:Y:S02]  /*53f0*/  SYNCS.PHASECHK.TRANS64.TRYWAIT P0, [UR21+0xd0], R3 ;  /* 0x0000d003ff0075a7 */ /* 0x000f240008001115 */
[----:B----4-:R-:W-:Y:S05]  /*5400*/  @!P0 BRA `(.L_x_95) ;  /* 0x0000005000dc8947 */ /* 0x010fea0003800000 */
.L_x_193:
[----:B---3--:R-:W-:-:S07]  /*5410*/  MOV R0, UR21 ;  /* 0x0000001500007c02 */ /* 0x008fce0008000f00 */
.L_x_96:
[----:B---3--:R-:W-:-:S04]  /*5420*/  SHF.L.U32 R3, R15, 0x1f, RZ ;  /* 0x0000001f0f037819 */ /* 0x008fc800000006ff */
[----:B------:R3:W4:Y:S03]  /*5430*/  SYNCS.PHASECHK.TRANS64.TRYWAIT P0, [R0+URZ+0xd8], R3 ;  /* 0x0000d803000075a7 */ /* 0x00072600080011ff */
[----:B----4-:R-:W-:Y:S05]  /*5440*/  @!P0 NANOSLEEP.SYNCS 0x989680 ;  /* 0x009896800000895d */ /* 0x010fea0003900000 */
[----:B------:R-:W4:Y:S02]  /*5450*/  @!P0 SYNCS.PHASECHK.TRANS64 P0, [R0+URZ+0xd8], R3 ;  /* 0x0000d803000085a7 */ /* 0x000f2400080010ff */
[----:B-12-4-:R-:W-:Y:S05]  /*5460*/  @P0 EXIT ;  /* 0x000000000000094d */ /* 0x016fea0003800000 */
[----:B------:R-:W-:Y:S05]  /*5470*/  BRA `(.L_x_96) ;  /* 0xfffffffc00e87947 */ /* 0x000fea000383ffff */
.L_x_81:
[----:B------:R-:W-:-:S06]  /*5480*/  UISETP.GE.AND UP0, UPT, UR17, 0x4, UPT ;  /* 0x000000041100788c */ /* 0x000fcc000bf06270 */
[----:B------:R-:W-:-:S13]  /*5490*/  PLOP3.LUT P0, PT, PT, PT, UP0, 0x80, 0x8 ;  /* 0x000000000008781c */ /* 0x000fda0003f0f008 */
[----:B-1----:R-:W-:Y:S05]  /*54a0*/  @!P0 EXIT ;  /* 0x000000000000894d */ /* 0x002fea0003800000 */
[----:B------:R-:W1:Y:S08]  /*54b0*/  S2UR UR4, SR_CgaCtaId ;  /* 0x00000000000479c3 */ /* 0x000e700000008800 */
[----:B------:R-:W-:Y:S01]  /*54c0*/  BAR.SYNC.DEFER_BLOCKING 0x6, 0xa0 ;  /* 0x0182800000007b1d */ /* 0x000fe20000010000 */
[C---:B------:R-:W-:Y:S01]  /*54d0*/  IMAD.SHL.U32 R7, R95.reuse, 0x40, RZ ;  /* 0x000000405f077824 */ /* 0x040fe200078e00ff */
[C---:B------:R-:W-:Y:S01]  /*54e0*/  LOP3.LUT R97, R95.reuse, 0x60, RZ, 0xc0, !PT ;  /* 0x000000605f617812 */ /* 0x040fe200078ec0ff */
[----:B------:R-:W-:-:S02]  /*54f0*/  IMAD.SHL.U32 R4, R95, 0x20, RZ ;  /* 0x000000205f047824 */ /* 0x000fc400078e00ff */
[----:B------:R-:W-:Y:S02]  /*5500*/  HFMA2 R36, -RZ, RZ, 0, 0 ;  /* 0x00000000ff247431 */ /* 0x000fe400000001ff */
[----:B------:R-:W-:Y:S01]  /*5510*/  IMAD.SHL.U32 R6, R95, 0x2, RZ ;  /* 0x000000025f067824 */ /* 0x000fe200078e00ff */
[----:B------:R-:W-:Y:S01]  /*5520*/  UMOV UR44, 0x400 ;  /* 0x00000400002c7882 */ /* 0x000fe20000000000 */
[----:B------:R-:W2:Y:S01]  /*5530*/  LDC.64 R82, c[0x0][0x8b0] ;  /* 0x00022c00ff527b82 */ /* 0x000ea20000000a00 */
[----:B------:R-:W-:Y:S01]  /*5540*/  LOP3.LUT R5, R7, 0x180, RZ, 0xc0, !PT ;  /* 0x0000018007057812 */ /* 0x000fe200078ec0ff */
[----:B------:R-:W-:Y:S01]  /*5550*/  IMAD.U32 R37, R95, 0x10000, RZ ;  /* 0x000100005f257824 */ /* 0x000fe200078e00ff */
[----:B------:R-:W-:Y:S01]  /*5560*/  LOP3.LUT R4, R4, 0xc00, RZ, 0xc0, !PT ;  /* 0x00000c0004047812 */ /* 0x000fe200078ec0ff */
[----:B------:R-:W-:Y:S01]  /*5570*/  IMAD.MOV.U32 R94, RZ, RZ, RZ ;  /* 0x000000ffff5e7224 */ /* 0x000fe200078e00ff */
[----:B------:R-:W-:Y:S01]  /*5580*/  LOP3.LUT R6, R5, 0x20, R6, 0xf8, !PT ;  /* 0x0000002005067812 */ /* 0x000fe200078ef806 */
[----:B------:R-:W-:Y:S01]  /*5590*/  IMAD.SHL.U32 R5, R95, 0x8, RZ ;  /* 0x000000085f057824 */ /* 0x000fe200078e00ff */
[----:B------:R-:W-:Y:S01]  /*55a0*/  LOP3.LUT R4, R4, 0x40, R7, 0xf8, !PT ;  /* 0x0000004004047812 */ /* 0x000fe200078ef807 */
[----:B------:R-:W3:Y:S01]  /*55b0*/  LDC.64 R80, c[0x0][0x8a8] ;  /* 0x00022a00ff507b82 */ /* 0x000ee20000000a00 */
[----:B------:R-:W-:Y:S01]  /*55c0*/  LOP3.LUT R37, R37, 0x600000, RZ, 0xc0, !PT ;  /* 0x0060000025257812 */ /* 0x000fe200078ec0ff */
[----:B------:R-:W-:Y:S01]  /*55d0*/  IMAD.MOV.U32 R89, RZ, RZ, RZ ;  /* 0x000000ffff597224 */ /* 0x000fe200078e00ff */
[----:B------:R-:W-:-:S02]  /*55e0*/  LOP3.LUT R95, R95, 0x2, RZ, 0xc0, !PT ;  /* 0x000000025f5f7812 */ /* 0x000fc400078ec0ff */
[----:B------:R-:W-:Y:S02]  /*55f0*/  CS2R R92, SRZ ;  /* 0x00000000005c7805 */ /* 0x000fe4000001ff00 */
[----:B------:R-:W-:Y:S01]  /*5600*/  LOP3.LUT R5, R6, 0x30, R5, 0x78, !PT ;  /* 0x0000003006057812 */ /* 0x000fe200078e7805 */
[----:B------:R-:W4:Y:S01]  /*5610*/  LDCU UR57, c[0x0][0x370] ;  /* 0x00006e00ff3977ac */ /* 0x000f220008000800 */
[----:B------:R-:W-:Y:S01]  /*5620*/  LOP3.LUT R4, R4, 0x200, R7, 0xf8, !PT ;  /* 0x0000020004047812 */ /* 0x000fe200078ef807 */
[----:B------:R-:W-:Y:S01]  /*5630*/  IMAD.MOV R90, RZ, RZ, -R95 ;  /* 0x000000ffff5a7224 */ /* 0x000fe200078e0a5f */
[----:B------:R-:W-:Y:S01]  /*5640*/  MOV R91, RZ ;  /* 0x000000ff005b7202 */ /* 0x000fe20000000f00 */
[----:B-1----:R-:W-:Y:S01]  /*5650*/  ULEA UR44, UR4, UR44, 0x18 ;  /* 0x0000002c042c7291 */ /* 0x002fe2000f8ec0ff */
[----:B------:R-:W-:Y:S01]  /*5660*/  LOP3.LUT R84, R4, R5, RZ, 0xfc, !PT ;  /* 0x0000000504547212 */ /* 0x000fe200078efcff */
[----:B------:R-:W1:Y:S02]  /*5670*/  LDCU.64 UR62, c[0x0][0x348] ;  /* 0x00006900ff3e77ac */ /* 0x000e640008000a00 */
[----:B------:R-:W-:-:S02]  /*5680*/  UIADD3 UR4, UPT, UPT, UR44, 0x4200, URZ ;  /* 0x000042002c047890 */ /* 0x000fc4000fffe0ff */
[----:B------:R-:W-:-:S03]  /*5690*/  UIADD3 UR5, UPT, UPT, UR44, 0x200, URZ ;  /* 0x000002002c057890 */ /* 0x000fc6000fffe0ff */
[----:B------:R-:W4:Y:S01]  /*56a0*/  LDS R0, [UR44+0x1a0] ;  /* 0x0001a02cff007984 */ /* 0x000f220008000800 */
[----:B------:R-:W1:Y:S01]  /*56b0*/  LDCU UR43, c[0x0][0xb0c] ;  /* 0x00016180ff2b77ac */ /* 0x000e620008000800 */
[----:B------:R-:W-:Y:S02]  /*56c0*/  IMAD.U32 R96, RZ, RZ, UR4 ;  /* 0x00000004ff607e24 */ /* 0x000fe4000f8e00ff */
[----:B------:R-:W-:Y:S01]  /*56d0*/  IMAD.U32 R98, RZ, RZ, UR5 ;  /* 0x00000005ff627e24 */ /* 0x000fe2000f8e00ff */
[----:B------:R-:W1:Y:S01]  /*56e0*/  LDCU UR39, c[0x0][0xb30] ;  /* 0x00016600ff2777ac */ /* 0x000e620008000800 */
[----:B------:R-:W1:Y:S01]  /*56f0*/  LDCU.64 UR46, c[0x0][0x888] ;  /* 0x00011100ff2e77ac */ /* 0x000e620008000a00 */
[----:B------:R-:W1:Y:S01]  /*5700*/  LDCU.64 UR40, c[0x0][0xb28] ;  /* 0x00016500ff2877ac */ /* 0x000e620008000a00 */
[----:B------:R-:W1:Y:S01]  /*5710*/  LDCU.64 UR60, c[0x0][0x890] ;  /* 0x00011200ff3c77ac */ /* 0x000e620008000a00 */
[----:B------:R-:W1:Y:S01]  /*5720*/  LDCU.128 UR52, c[0x0][0xb10] ;  /* 0x00016200ff3477ac */ /* 0x000e620008000c00 */
[----:B------:R-:W1:Y:S02]  /*5730*/  LDCU UR56, c[0x0][0x374] ;  /* 0x00006e80ff3877ac */ /* 0x000e640008000800 */
[----:B-1234-:R-:W-:-:S07]  /*5740*/  IMAD.IADD R37, R0, 0x1, R37 ;  /* 0x0000000100257824 */ /* 0x01efce00078e0225 */
.L_x_138:
[C---:B------:R-:W-:Y:S02]  /*5750*/  LEA R3, R89.reuse, UR44, 0x3 ;  /* 0x0000002c59037c11 */ /* 0x040fe4000f8e18ff */
[----:B------:R-:W-:Y:S02]  /*5760*/  SHF.L.U32 R0, R92, 0x1f, RZ ;  /* 0x0000001f5c007819 */ /* 0x000fe400000006ff */
[----:B------:R-:W-:Y:S02]  /*5770*/  LEA R5, R89, UR44, 0x4 ;  /* 0x0000002c59057c11 */ /* 0x000fe4000f8e20ff */
[----:B-1----:R-:W1:Y:S02]  /*5780*/  SYNCS.PHASECHK.TRANS64.TRYWAIT P0, [R3+URZ+0xf0], R0 ;  /* 0x0000f000030075a7 */ /* 0x002e6400080011ff */
[----:B-1----:R-:W-:Y:S05]  /*5790*/  @!P0 BRA `(.L_x_97) ;  /* 0x0000005000108947 */ /* 0x002fea0003800000 */
.L_x_194:
        /* <DEDUP_REMOVED lines=11> */
[----:B------:R-:W-:Y:S01]  /*5850*/  PLOP3.LUT P0, PT, PT, PT, UP1, 0x80, 0x8 ;  /* 0x000000000008781c */ /* 0x000fe20003f0f018 */
[----:B------:R-:W-:Y:S11]  /*5860*/  UP2UR UR45, UPR, URZ, 0x2 ;  /* 0x00000002ff2d7883 */ /* 0x000ff60008000000 */
[----:B------:R-:W-:Y:S01]  /*5870*/  @!UPT UIADD3 URZ, UPT, UPT, URZ, URZ, URZ ;  /* 0x000000fffffff290 */ /* 0x000fe2000fffe0ff */
[----:B-1----:R-:W-:Y:S02]  /*5880*/  @P0 SHF.R.U32.HI R0, RZ, 0x10, R5 ;  /* 0x00000010ff000819 */ /* 0x002fe40000011605 */
        /* <DEDUP_REMOVED lines=12> */
[----:B------:R-:W2:Y:S01]  /*5950*/  LDCU UR12, c[0x0][0xb20] ;  /* 0x00016400ff0c77ac */ /* 0x000ea20008000800 */
[----:B------:R-:W-:Y:S02]  /*5960*/  UIMAD.WIDE.U32 UR4, UR56, UR55, URZ ;  /* 0x00000037380472a5 */ /* 0x000fe4000f8e00ff */
[----:B------:R-:W-:Y:S02]  /*5970*/  UIMAD.WIDE.U32 UR6, UR57, UR52, URZ ;  /* 0x00000034390672a5 */ /* 0x000fe4000f8e00ff */
[----:B------:R-:W-:Y:S02]  /*5980*/  UISETP.NE.AND UP0, UPT, UR54, 0x1, UPT ;  /* 0x000000013600788c */ /* 0x000fe4000bf05270 */
[----:B------:R-:W-:Y:S02]  /*5990*/  UIMAD.WIDE.U32 UR8, UR37, UR55, URZ ;  /* 0x00000037250872a5 */ /* 0x000fe4000f8e00ff */
[----:B------:R-:W-:Y:S02]  /*59a0*/  UIMAD.WIDE.U32 UR10, UR38, UR52, URZ ;  /* 0x00000034260a72a5 */ /* 0x000fe4000f8e00ff */
[----:B------:R-:W-:Y:S02]  /*59b0*/  UISETP.NE.AND UP1, UPT, UR43, 0x1, UPT ;  /* 0x000000012b00788c */ /* 0x000fe4000bf25270 */
[----:B------:R-:W-:Y:S01]  /*59c0*/  UISETP.NE.AND UP2, UPT, UR42, 0x1, UPT ;  /* 0x000000012a00788c */ /* 0x000fe2000bf45270 */
[----:B------:R-:W-:Y:S02]  /*59d0*/  UMOV UR4, UR5 ;  /* 0x0000000500047c82 */ /* 0x000fe40008000000 */
[----:B--2---:R-:W-:Y:S03]  /*59e0*/  USHF.R.U32.HI UR5, URZ, UR12, UR4 ;  /* 0x0000000cff057299 */ /* 0x004fe60008011604 */
[----:B------:R-:W-:Y:S02]  /*59f0*/  UMOV UR4, UR7 ;  /* 0x0000000700047c82 */ /* 0x000fe40008000000 */
[----:B------:R-:W-:Y:S02]  /*5a00*/  USHF.R.U32.HI UR7, URZ, UR53, UR4 ;  /* 0x00000035ff077299 */ /* 0x000fe40008011604 */
[----:B------:R-:W-:Y:S02]  /*5a10*/  USEL UR4, UR56, UR5, !UP0 ;  /* 0x0000000538047287 */ /* 0x000fe4000c000000 */
[----:B------:R-:W-:Y:S01]  /*5a20*/  USEL UR7, UR57, UR7, !UP1 ;  /* 0x0000000739077287 */ /* 0x000fe2000c800000 */
[----:B------:R-:W-:Y:S01]  /*5a30*/  UMOV UR5, UR9 ;  /* 0x0000000900057c82 */ /* 0x000fe20008000000 */
[----:B------:R-:W-:Y:S02]  /*5a40*/  UIMAD.WIDE.U32 UR8, UR4, UR40, URZ ;  /* 0x00000028040872a5 */ /* 0x000fe4000f8e00ff */
[----:B------:R-:W-:Y:S03]  /*5a50*/  USHF.R.U32.HI UR6, URZ, UR12, UR5 ;  /* 0x0000000cff067299 */ /* 0x000fe60008011605 */
[----:B------:R-:W-:Y:S01]  /*5a60*/  UMOV UR5, UR11 ;  /* 0x0000000b00057c82 */ /* 0x000fe20008000000 */
[----:B------:R-:W-:Y:S02]  /*5a70*/  UIMAD.WIDE.U32 UR10, UR7, UR40, URZ ;  /* 0x00000028070a72a5 */ /* 0x000fe4000f8e00ff */
[----:B------:R-:W-:Y:S02]  /*5a80*/  USHF.R.U32.HI UR12, URZ, UR53, UR5 ;  /* 0x00000035ff0c7299 */ /* 0x000fe40008011605 */
[----:B------:R-:W-:Y:S01]  /*5a90*/  USEL UR6, UR37, UR6, !UP0 ;  /* 0x0000000625067287 */ /* 0x000fe2000c000000 */
[----:B------:R-:W-:Y:S02]  /*5aa0*/  UMOV UR5, UR9 ;  /* 0x0000000900057c82 */ /* 0x000fe40008000000 */
[----:B------:R-:W-:Y:S01]  /*5ab0*/  UMOV UR10, UR11 ;  /* 0x0000000b000a7c82 */ /* 0x000fe20008000000 */
[----:B------:R-:W-:Y:S02]  /*5ac0*/  @UP2 USHF.R.U32.HI UR4, URZ, UR41, UR5 ;  /* 0x00000029ff042299 */ /* 0x000fe40008011605 */
[----:B------:R-:W-:Y:S02]  /*5ad0*/  @UP2 USHF.R.U32.HI UR7, URZ, UR41, UR10 ;  /* 0x00000029ff072299 */ /* 0x000fe4000801160a */
[----:B------:R-:W-:Y:S02]  /*5ae0*/  UIMAD UR4, UR42, UR4, URZ ;  /* 0x000000042a0472a4 */ /* 0x000fe4000f8e02ff */
        /* <DEDUP_REMOVED lines=8> */
[----:B------:R-:W-:Y:S02]  /*5b70*/  USEL UR11, UR6, UR4, !UP2 ;  /* 0x00000004060b7287 */ /* 0x000fe4000d000000 */
[----:B------:R-:W-:Y:S02]  /*5b80*/  UIADD3 UR8, UPT, UPT, -UR5, URZ, URZ ;  /* 0x000000ff05087290 */ /* 0x000fe4000fffe1ff */
[----:B------:R-:W-:Y:S01]  /*5b90*/  UIADD3 UR10, UPT, UPT, -UR11, URZ, URZ ;  /* 0x000000ff0b0a7290 */ /* 0x000fe2000fffe1ff */
[----:B------:R-:W-:Y:S01]  /*5ba0*/  @!UP0 UMOV UR4, UR9 ;  /* 0x0000000900048c82 */ /* 0x000fe20008000000 */
[----:B------:R-:W-:Y:S02]  /*5bb0*/  UIADD3 UR9, UPT, UPT, -UR6, URZ, URZ ;  /* 0x000000ff06097290 */ /* 0x000fe4000fffe1ff */
[----:B------:R-:W-:Y:S02]  /*5bc0*/  @!UP0 USHF.R.U32.HI UR4, URZ, UR41, UR4 ;  /* 0x00000029ff048299 */ /* 0x000fe40008011604 */
[----:B------:R-:W-:Y:S02]  /*5bd0*/  UIMAD UR10, UR42, UR10, UR6 ;  /* 0x0000000a2a0a72a4 */ /* 0x000fe4000f8e0206 */
[----:B------:R-:W-:Y:S04]  /*5be0*/  @!UP0 USEL UR4, UR5, UR4, !UP2 ;  /* 0x0000000405048287 */ /* 0x000fe8000d000000 */
[----:B------:R-:W-:Y:S02]  /*5bf0*/  @!UP0 UIMAD UR10, UR7, UR10, UR4 ;  /* 0x0000000a070a82a4 */ /* 0x000fe4000f8e0204 */
[----:B------:R-:W-:Y:S02]  /*5c00*/  @!UP0 UIADD3 UR11, UPT, UPT, UR11, -UR4, URZ ;  /* 0x800000040b0b8290 */ /* 0x000fe4000fffe0ff */
[----:B------:R-:W-:Y:S02]  /*5c10*/  UIMAD UR7, UR43, UR8, UR38 ;  /* 0x000000082b0772a4 */ /* 0x000fe4000f8e0226 */
[----:B------:R-:W-:Y:S02]  /*5c20*/  @!UP0 UIMAD UR6, UR11, UR42, UR5 ;  /* 0x0000002a0b0682a4 */ /* 0x000fe4000f8e0205 */
[----:B------:R-:W-:Y:S01]  /*5c30*/  UIMAD UR4, UR54, UR9, UR37 ;  /* 0x00000009360472a4 */ /* 0x000fe2000f8e0225 */
[----:B------:R-:W-:Y:S02]  /*5c40*/  @!UP0 UMOV UR5, UR10 ;  /* 0x0000000a00058c82 */ /* 0x000fe40008000000 */
[----:B------:R-:W-:Y:S02]  /*5c50*/  UIMAD UR38, UR5, UR43, UR7 ;  /* 0x0000002b052672a4 */ /* 0x000fe4000f8e0207 */
[----:B------:R-:W-:Y:S11]  /*5c60*/  UIMAD UR37, UR6, UR54, UR4 ;  /* 0x00000036062572a4 */ /* 0x000ff6000f8e0204 */
[----:B------:R-:W-:Y:S01]  /*5c70*/  @!UPT UIADD3 URZ, UPT, UPT, URZ, URZ, URZ ;  /* 0x000000fffffff290 */ /* 0x000fe2000fffe0ff */
.L_x_98:
[----:B------:R-:W-:Y:S01]  /*5c80*/  UISETP.NE.AND UP0, UPT, UR39, 0x1, UPT ;  /* 0x000000012700788c */ /* 0x000fe2000bf05270 */
[----:B------:R-:W-:Y:S01]  /*5c90*/  IADD3 R89, PT, PT, R89, 0x1, RZ ;  /* 0x0000000159597810 */ /* 0x000fe20007ffe0ff */
[----:B------:R-:W-:Y:S02]  /*5ca0*/  UIADD3 UR11, UPT, UPT, UR44, 0x200, URZ ;  /* 0x000002002c0b7890 */ /* 0x000fe4000fffe0ff */
[----:B------:R-:W-:Y:S02]  /*5cb0*/  USHF.L.U32 UR50, UR16, 0x6, URZ ;  /* 0x0000000610327899 */ /* 0x000fe400080006ff */
[----:B------:R-:W-:Y:S05]  /*5cc0*/  USHF.L.U32 UR49, UR20, 0x8, URZ ;  /* 0x0000000814317899 */ /* 0x000fea00080006ff */
[----:B------:R-:W2:Y:S01]  /*5cd0*/  @!UP0 LDCU.128 UR12, c[0x0][0xb10] ;  /* 0x00016200ff0c87ac */ /* 0x000ea20008000c00 */
[----:B------:R-:W3:Y:S01]  /*5ce0*/  @!UP0 LDCU UR5, c[0x0][0xb0c] ;  /* 0x00016180ff0587ac */ /* 0x000ee20008000800 */
[----:B------:R-:W4:Y:S01]  /*5cf0*/  @!UP0 LDCU UR10, c[0x0][0xb20] ;  /* 0x00016400ff0a87ac */ /* 0x000f220008000800 */
[----:B--2---:R-:W-:Y:S02]  /*5d00*/  UIMAD.WIDE.U32 UR8, UR38, UR12, URZ ;  /* 0x0000000c260872a5 */ /* 0x004fe4000f8e00ff */
[----:B------:R-:W-:Y:S02]  /*5d10*/  UIMAD.WIDE.U32 UR6, UR37, UR15, URZ ;  /* 0x0000000f250672a5 */ /* 0x000fe4000f8e00ff */
[----:B------:R-:W-:Y:S03]  /*5d20*/  @!UP0 UISETP.NE.AND UP1, UPT, UR14, 0x1, UPT ;  /* 0x000000010e00888c */ /* 0x000fe6000bf25270 */
[----:B------:R-:W-:Y:S01]  /*5d30*/  @!UP0 UMOV UR4, UR9 ;  /* 0x0000000900048c82 */ /* 0x000fe20008000000 */
[----:B---3--:R-:W-:Y:S02]  /*5d40*/  @!UP0 UISETP.NE.AND UP2, UPT, UR5, 0x1, UPT ;  /* 0x000000010500888c */ /* 0x008fe4000bf45270 */
[----:B------:R-:W-:Y:S01]  /*5d50*/  @!UP0 USHF.R.U32.HI UR4, URZ, UR13, UR4 ;  /* 0x0000000dff048299 */ /* 0x000fe20008011604 */
[----:B------:R-:W-:Y:S02]  /*5d60*/  @!UP0 UMOV UR6, UR7 ;  /* 0x0000000700068c82 */ /* 0x000fe40008000000 */
[----:B----4-:R-:W-:Y:S02]  /*5d70*/  @!UP0 USHF.R.U32.HI UR6, URZ, UR10, UR6 ;  /* 0x0000000aff068299 */ /* 0x010fe40008011606 */
[----:B------:R-:W-:Y:S02]  /*5d80*/  @!UP0 USEL UR7, UR38, UR4, !UP2 ;  /* 0x0000000426078287 */ /* 0x000fe4000d000000 */
[----:B------:R-:W-:Y:S04]  /*5d90*/  @!UP0 USEL UR6, UR37, UR6, !UP1 ;  /* 0x0000000625068287 */ /* 0x000fe8000c800000 */
[----:B------:R-:W-:Y:S02]  /*5da0*/  @!UP0 UIADD3 UR4, UPT, UPT, -UR7, UR6, URZ ;  /* 0x0000000607048290 */ /* 0x000fe4000fffe1ff */
[----:B------:R-:W-:Y:S02]  /*5db0*/  @!UP0 UIADD3 UR6, UPT, UPT, UR7, -UR6, URZ ;  /* 0x8000000607068290 */ /* 0x000fe4000fffe0ff */
[----:B------:R-:W-:Y:S02]  /*5dc0*/  @!UP0 UIMAD UR38, UR4, UR5, UR38 ;  /* 0x00000005042682a4 */ /* 0x000fe4000f8e0226 */
[----:B------:R-:W-:Y:S02]  /*5dd0*/  @!UP0 UIMAD UR37, UR6, UR14, UR37 ;  /* 0x0000000e062582a4 */ /* 0x000fe4000f8e0225 */
[----:B------:R-:W-:Y:S09]  /*5de0*/  ULOP3.LUT UP0, URZ, UR11, 0x1b0, URZ, 0xc0, !UPT ;  /* 0x000001b00bff7892 */ /* 0x000ff2000f80c0ff */
[----:B------:R-:W-:Y:S05]  /*5df0*/  BRA.U !UP0, `(.L_x_99) ;  /* 0x0000000108407547 */ /* 0x000fea000b800000 */
[----:B------:R-:W2:Y:S01]  /*5e00*/  LDCU.64 UR8, c[0x4][0x88] ;  /* 0x01001100ff0877ac */ /* 0x000ea20008000a00 */
[----:B------:R-:W-:Y:S01]  /*5e10*/  MOV R3, 0x0 ;  /* 0x0000000000037802 */ /* 0x000fe20000000f00 */
[----:B------:R-:W-:Y:S02]  /*5e20*/  HFMA2 R12, -RZ, RZ, 0, 5.9604644775390625e-08 ;  /* 0x00000001ff0c7431 */ /* 0x000fe400000001ff */
[----:B------:R-:W-:Y:S02]  /*5e30*/  IMAD.MOV.U32 R8, RZ, RZ, 0x70 ;  /* 0x00000070ff087424 */ /* 0x000fe400078e00ff */
[----:B------:R-:W-:Y:S01]  /*5e40*/  IMAD.MOV.U32 R13, RZ, RZ, RZ ;  /* 0x000000ffff0d7224 */ /* 0x000fe200078e00ff */
[----:B------:R-:W3:Y:S01]  /*5e50*/  LDCU.64 UR6, c[0x4][0x90] ;  /* 0x01001200ff0677ac */ /* 0x000ee20008000a00 */
[----:B------:R-:W4:Y:S01]  /*5e60*/  LDC.64 R2, c[0x4][R3] ;  /* 0x0100000003027b82 */ /* 0x000f220000000a00 */
[----:B------:R-:W1:Y:S01]  /*5e70*/  LDCU.64 UR4, c[0x4][0x8] ;  /* 0x01000100ff0477ac */ /* 0x000e620008000a00 */
[----:B--2---:R-:W-:Y:S01]  /*5e80*/  MOV R5, UR9 ;  /* 0x0000000900057c02 */ /* 0x004fe20008000f00 */
[----:B------:R-:W-:Y:S01]  /*5e90*/  IMAD.U32 R4, RZ, RZ, UR8 ;  /* 0x00000008ff047e24 */ /* 0x000fe2000f8e00ff */
[----:B---3--:R-:W-:Y:S01]  /*5ea0*/  MOV R7, UR7 ;  /* 0x0000000700077c02 */ /* 0x008fe20008000f00 */
[----:B------:R-:W-:Y:S01]  /*5eb0*/  IMAD.U32 R6, RZ, RZ, UR6 ;  /* 0x00000006ff067e24 */ /* 0x000fe2000f8e00ff */
[----:B-1----:R-:W-:Y:S01]  /*5ec0*/  MOV R11, UR5 ;  /* 0x00000005000b7c02 */ /* 0x002fe20008000f00 */
[----:B------:R-:W-:Y:S02]  /*5ed0*/  IMAD.U32 R10, RZ, RZ, UR4 ;  /* 0x00000004ff0a7e24 */ /* 0x000fe4000f8e00ff */
[----:B------:R-:W-:Y:S07]  /*5ee0*/  LEPC R20, `(.L_x_99) ;  /* 0x000000001014794e */ /* 0x000fee0000000000 */
[----:B----45:R-:W-:Y:S05]  /*5ef0*/  CALL.ABS.NOINC R2 ;  /* 0x0000000002007343 */ /* 0x030fea0003c00000 */
.L_x_99:
[----:B------:R-:W-:Y:S01]  /*5f00*/  LOP3.LUT P0, RZ, R96, 0x1b0, RZ, 0xc0, !PT ;  /* 0x000001b060ff7812 */ /* 0x000fe2000780c0ff */
[----:B------:R-:W-:Y:S11]  /*5f10*/  BSSY.RECONVERGENT B6, `(.L_x_100) ;  /* 0x0000013000067945 */ /* 0x000ff60003800200 */
[----:B------:R-:W-:Y:S01]  /*5f20*/  @!UPT UIADD3 URZ, UPT, UPT, URZ, URZ, URZ ;  /* 0x000000fffffff290 */ /* 0x000fe2000fffe0ff */
[----:B------:R-:W-:Y:S05]  /*5f30*/  @!P0 BRA `(.L_x_101) ;  /* 0x0000000000408947 */ /* 0x000fea0003800000 */
        /* <DEDUP_REMOVED lines=16> */
.L_x_101:
[----:B------:R-:W-:Y:S05]  /*6040*/  BSYNC.RECONVERGENT B6 ;  /* 0x0000000000067941 */ /* 0x000fea0003800200 */
.L_x_100:
[----:B------:R-:W-:Y:S01]  /*6050*/  R2UR UR4, R88 ;  /* 0x00000000580472ca */ /* 0x000fe200000e0000 */
[----:B------:R-:W-:Y:S01]  /*6060*/  UISETP.NE.U32.AND UP0, UPT, UR60, URZ, UPT ;  /* 0x000000ff3c00728c */ /* 0x000fe2000bf05070 */
[----:B------:R-:W-:Y:S02]  /*6070*/  ISETP.NE.U32.AND P4, PT, R82, RZ, PT ;  /* 0x000000ff5200720c */ /* 0x000fe40003f85070 */
[----:B------:R-:W-:Y:S01]  /*6080*/  ISETP.NE.U32.AND P2, PT, RZ, UR46, PT ;  /* 0x0000002eff007c0c */ /* 0x000fe2000bf45070 */
[----:B------:R-:W-:Y:S01]  /*6090*/  UISETP.NE.AND.EX UP1, UPT, UR61, URZ, UPT, UP0 ;  /* 0x000000ff3d00728c */ /* 0x000fe2000bf25300 */
[----:B------:R-:W-:Y:S01]  /*60a0*/  ISETP.NE.AND.EX P4, PT, R83, RZ, PT, P4 ;  /* 0x000000ff5300720c */ /* 0x000fe20003f85340 */
[----:B------:R-:W-:Y:S01]  /*60b0*/  UPLOP3.LUT UP0, UPT, UPT, UPT, UPT, 0x40, 0x4 ;  /* 0x000000000004789c */ /* 0x000fe20003f0e870 */
[----:B------:R-:W-:Y:S05]  /*60c0*/  ISETP.NE.AND.EX P2, PT, RZ, UR47, PT, P2 ;  /* 0x0000002fff007c0c */ /* 0x000fea000bf45320 */
[----:B------:R-:W-:Y:S06]  /*60d0*/  UISETP.NE.AND UP2, UPT, UR4, URZ, UPT ;  /* 0x000000ff0400728c */ /* 0x000fec000bf45270 */
[----:B------:R-:W-:Y:S05]  /*60e0*/  PLOP3.LUT P1, PT, PT, PT, UP2, 0x80, 0x8 ;  /* 0x000000000008781c */ /* 0x000fea0003f2f028 */
[----:B------:R-:W-:Y:S06]  /*60f0*/  @UP2 UPLOP3.LUT UP0, UPT, UPT, UPT, UP1, 0x80, 0x8 ;  /* 0x000000000008289c */ /* 0x000fec0003f0f010 */
[----:B------:R-:W-:Y:S01]  /*6100*/  PLOP3.LUT P0, PT, PT, PT, UP0, 0x80, 0x8 ;  /* 0x000000000008781c */ /* 0x000fe20003f0f008 */
[----:B------:R-:W-:Y:S01]  /*6110*/  @!UPT UIADD3 URZ, UPT, UPT, URZ, URZ, URZ ;  /* 0x000000fffffff290 */ /* 0x000fe2000fffe0ff */
[----:B------:R-:W-:Y:S11]  /*6120*/  BRA.U !UP1, `(.L_x_102) ;  /* 0x00000001093c7547 */ /* 0x000ff6000b800000 */
[----:B------:R-:W-:Y:S01]  /*6130*/  UISETP.NE.U32.AND UP0, UPT, UR46, URZ, UPT ;  /* 0x000000ff2e00728c */ /* 0x000fe2000bf05070 */
[----:B-1----:R-:W-:Y:S01]  /*6140*/  HFMA2 R0, -RZ, RZ, 0, 5.9604644775390625e-08 ;  /* 0x00000001ff007431 */ /* 0x002fe200000001ff */
[----:B------:R-:W1:Y:S01]  /*6150*/  LDCU.64 UR8, c[0x0][0x358] ;  /* 0x00006b00ff0877ac */ /* 0x000e620008000a00 */
[----:B------:R-:W-:Y:S01]  /*6160*/  IMAD.MOV.U32 R85, RZ, RZ, 0x1 ;  /* 0x00000001ff557424 */ /* 0x000fe200078e00ff */
[----:B------:R-:W-:Y:S06]  /*6170*/  UISETP.NE.AND.EX UP0, UPT, UR47, URZ, UPT, UP0 ;  /* 0x000000ff2f00728c */ /* 0x000fec000bf05300 */
[----:B------:R-:W-:Y:S05]  /*6180*/  PLOP3.LUT P3, PT, PT, PT, UP0, 0x80, 0x8 ;  /* 0x000000000008781c */ /* 0x000fea0003f6f008 */
[----:B------:R-:W2:Y:S01]  /*6190*/  @UP0 LDCU.64 UR4, c[0x0][0x888] ;  /* 0x00011100ff0407ac */ /* 0x000ea20008000a00 */
[----:B------:R-:W-:Y:S07]  /*61a0*/  @UP0 UIMAD UR6, UR36, UR60, URZ ;  /* 0x0000003c240602a4 */ /* 0x000fee000f8e02ff */
[----:B------:R-:W-:Y:S01]  /*61b0*/  @!P3 PRMT R85, R0, 0x7610, R85 ;  /* 0x000076100055b816 */ /* 0x000fe20000000055 */
[----:B--2---:R-:W-:Y:S06]  /*61c0*/  @UP0 UIMAD.WIDE UR4, UR6, 0x4, UR4 ;  /* 0x00000004060408a5 */ /* 0x004fec000f8e0204 */
[----:B------:R-:W-:Y:S01]  /*61d0*/  IMAD.U32 R2, RZ, RZ, UR4 ;  /* 0x00000004ff027e24 */ /* 0x000fe2000f8e00ff */
[----:B------:R-:W-:Y:S04]  /*61e0*/  MOV R3, UR5 ;  /* 0x0000000500037c02 */ /* 0x000fe80008000f00 */
[----:B------:R-:W2:Y:S01]  /*61f0*/  @!UP0 LDCU UR4, c[0x0][0x880] ;  /* 0x00011000ff0487ac */ /* 0x000ea20008000800 */
[----:B-1---5:R3:W5:Y:S02]  /*6200*/  @P3 LDG.E R41, desc[UR8][R2.64] ;  /* 0x0000000802293981 */ /* 0x022764000c1e1900 */
[----:B--23--:R-:W-:Y:S02]  /*6210*/  @!P3 IMAD.U32 R41, RZ, RZ, UR4 ;  /* 0x00000004ff29be24 */ /* 0x00cfe4000f8e00ff */
.L_x_102:
[----:B------:R-:W-:Y:S05]  /*6220*/  @!P4 BRA `(.L_x_103) ;  /* 0x000000000024c947 */ /* 0x000fea0003800000 */
[----:B------:R-:W-:Y:S01]  /*6230*/  ISETP.NE.U32.AND P3, PT, R80, RZ, PT ;  /* 0x000000ff5000720c */ /* 0x000fe20003f65070 */
[----:B------:R-:W2:Y:S03]  /*6240*/  LDCU.64 UR4, c[0x0][0x358] ;  /* 0x00006b00ff0477ac */ /* 0x000ea60008000a00 */
[----:B------:R-:W-:Y:S11]  /*6250*/  ISETP.NE.AND.EX P3, PT, R81, RZ, PT, P3 ;  /* 0x000000ff5100720c */ /* 0x000ff60003f65330 */
[----:B------:R-:W-:Y:S02]  /*6260*/  @!UPT UIADD3 URZ, UPT, UPT, URZ, URZ, URZ ;  /* 0x000000fffffff290 */ /* 0x000fe4000fffe0ff */
[----:B------:R-:W3:Y:S01]  /*6270*/  @P3 LDC.64 R2, c[0x0][0x8a8] ;  /* 0x00022a00ff023b82 */ /* 0x000ee20000000a00 */
[----:B-1----:R-:W-:Y:S04]  /*6280*/  @P3 IMAD R0, R82, UR36, RZ ;  /* 0x0000002452003c24 */ /* 0x002fe8000f8e02ff */
[----:B---3--:R-:W-:Y:S05]  /*6290*/  @P3 IMAD.WIDE R2, R0, 0x4, R2 ;  /* 0x0000000400023825 */ /* 0x008fea00078e0202 */
[----:B--2--5:R2:W5:Y:S02]  /*62a0*/  @P3 LDG.E R38, desc[UR4][R2.64] ;  /* 0x0000000402263981 */ /* 0x024564000c1e1900 */
[----:B--2---:R-:W3:Y:S02]  /*62b0*/  @!P3 LDC R38, c[0x0][0x8a0] ;  /* 0x00022800ff26bb82 */ /* 0x004ee40000000800 */
.L_x_103:
[----:B-----5:R-:W-:Y:S01]  /*62c0*/  FSETP.NEU.AND P4, PT, R41, RZ, PT ;  /* 0x000000ff2900720b */ /* 0x020fe20003f8d000 */
[----:B------:R-:W-:Y:S01]  /*62d0*/  BSSY B1, `(.L_x_104) ;  /* 0x0000042000017945 */ /* 0x000fe20003800000 */
[----:B------:R-:W-:Y:S01]  /*62e0*/  SEL R6, RZ, 0xffffffff, P2 ;  /* 0xffffffffff067807 */ /* 0x000fe20001000000 */
[----:B------:R-:W-:Y:S01]  /*62f0*/  IMAD.MOV.U32 R100, RZ, RZ, 0x1 ;  /* 0x00000001ff647424 */ /* 0x000fe200078e00ff */
[----:B------:R-:W-:Y:S02]  /*6300*/  LOP3.LUT P3, RZ, R85, 0xff, RZ, 0xc0, !PT ;  /* 0x000000ff55ff7812 */ /* 0x000fe4000786c0ff */
[----:B------:R-:W-:Y:S02]  /*6310*/  CS2R R78, SRZ ;  /* 0x00000000004e7805 */ /* 0x000fe4000001ff00 */
[----:B------:R-:W-:Y:S02]  /*6320*/  @P1 SEL R3, RZ, 0xffffffff, P4 ;  /* 0xffffffffff031807 */ /* 0x000fe40002000000 */
[----:B------:R-:W-:Y:S02]  /*6330*/  CS2R R76, SRZ ;  /* 0x00000000004c7805 */ /* 0x000fe4000001ff00 */
[----:B------:R-:W-:Y:S02]  /*6340*/  LEA R2, R93, UR44, 0x3 ;  /* 0x0000002c5d027c11 */ /* 0x000fe4000f8e18ff */
[----:B------:R-:W-:Y:S02]  /*6350*/  CS2R R74, SRZ ;  /* 0x00000000004a7805 */ /* 0x000fe4000001ff00 */
[----:B------:R-:W-:Y:S02]  /*6360*/  @P0 SEL R3, R6, R3, !P3 ;  /* 0x0000000306030207 */ /* 0x000fe40005800000 */
[----:B------:R-:W-:Y:S02]  /*6370*/  CS2R R72, SRZ ;  /* 0x0000000000487805 */ /* 0x000fe4000001ff00 */
[----:B------:R-:W-:Y:S02]  /*6380*/  LEA R71, R36, UR44, 0x3 ;  /* 0x0000002c24477c11 */ /* 0x000fe4000f8e18ff */
[----:B------:R-:W-:Y:S02]  /*6390*/  @P1 LOP3.LUT R3, R3, 0x1, RZ, 0xc0, !PT ;  /* 0x0000000103031812 */ /* 0x000fe400078ec0ff */
[----:B------:R-:W-:Y:S02]  /*63a0*/  SHF.L.U32 R4, R94, 0x1f, RZ ;  /* 0x0000001f5e047819 */ /* 0x000fe400000006ff */
[----:B------:R-:W-:Y:S02]  /*63b0*/  ISETP.NE.U32.OR P6, PT, R3, 0x1, !P1 ;  /* 0x000000010300780c */ /* 0x000fe40004fc5470 */
[----:B------:R-:W-:Y:S02]  /*63c0*/  PLOP3.LUT P2, PT, PT, PT, UP1, 0x80, 0x8 ;  /* 0x000000000008781c */ /* 0x000fe40003f4f018 */
[----:B------:R-:W-:Y:S02]  /*63d0*/  LEA.HI R39, R36, R36, RZ, 0x1 ;  /* 0x0000002424277211 */ /* 0x000fe400078f08ff */
[----:B------:R-:W-:Y:S02]  /*63e0*/  SEL R3, RZ, 0xffffffff, P4 ;  /* 0xffffffffff037807 */ /* 0x000fe40002000000 */
[----:B------:R-:W-:Y:S01]  /*63f0*/  P2R R102, PR, RZ, 0x40 ;  /* 0x00000040ff667803 */ /* 0x000fe20000000000 */
[C---:B-1----:R-:W-:Y:S01]  /*6400*/  IMAD.SHL.U32 R0, R39.reuse, 0x80, RZ ;  /* 0x0000008027007824 */ /* 0x042fe200078e00ff */
[----:B------:R-:W-:Y:S03]  /*6410*/  LOP3.LUT R39, R39, 0xffe, RZ, 0xc0, !PT ;  /* 0x00000ffe27277812 */ /* 0x000fe600078ec0ff */
[----:B------:R-:W-:Y:S02]  /*6420*/  @P6 SHF.L.U32 R5, R91, 0x1f, RZ ;  /* 0x0000001f5b056819 */ /* 0x000fe400000006ff */
[----:B------:R-:W-:Y:S01]  /*6430*/  @P2 SEL R3, R6, R3, !P3 ;  /* 0x0000000306032207 */ /* 0x000fe20005800000 */
[----:B------:R-:W-:Y:S01]  /*6440*/  IMAD.IADD R39, R36, 0x1, -R39 ;  /* 0x0000000124277824 */ /* 0x000fe200078e0a27 */
[----:B------:R-:W1:Y:S01]  /*6450*/  @P6 SYNCS.PHASECHK.TRANS64.TRYWAIT P1, [R2+URZ+0xa0], R5 ;  /* 0x0000a005020065a7 */ /* 0x000e6200080211ff */
[----:B------:R-:W-:Y:S02]  /*6460*/  LOP3.LUT R0, R0, 0xffffff00, RZ, 0xc0, !PT ;  /* 0xffffff0000007812 */ /* 0x000fe400078ec0ff */
[----:B------:R-:W-:Y:S03]  /*6470*/  LOP3.LUT R3, R3, 0x1, RZ, 0xc0, !PT ;  /* 0x0000000103037812 */ /* 0x000fe600078ec0ff */
[----:B------:R-:W-:Y:S01]  /*6480*/  IMAD.IADD R0, R37, 0x1, R0 ;  /* 0x0000000125007824 */ /* 0x000fe200078e0200 */
[----:B------:R-:W-:Y:S03]  /*6490*/  ISETP.NE.U32.AND P5, PT, R3, 0x1, PT ;  /* 0x000000010300780c */ /* 0x000fe60003fa5070 */
[----:B------:R-:W-:Y:S01]  /*64a0*/  IMAD R39, R39, 0x100000, R0 ;  /* 0x0010000027277824 */ /* 0x000fe200078e0200 */
[----:B------:R-:W-:Y:S01]  /*64b0*/  P2R R101, PR, RZ, 0x20 ;  /* 0x00000020ff657803 */ /* 0x000fe20000000000 */
[----:B------:R2:W4:Y:S01]  /*64c0*/  SYNCS.PHASECHK.TRANS64.TRYWAIT P0, [R71+URZ+0x110], R4 ;  /* 0x00011004470075a7 */ /* 0x00052200080011ff */
[----:B-1----:R-:W-:Y:S01]  /*64d0*/  @P6 SEL R100, RZ, 0x1, !P1 ;  /* 0x00000001ff646807 */ /* 0x002fe20004800000 */
[----:B--2---:R-:W-:Y:S06]  /*64e0*/  @!P6 BRA `(.L_x_105) ;  /* 0x000000000080e947 */ /* 0x004fec0003800000 */
[----:B------:R-:W-:Y:S01]  /*64f0*/  @P5 IMAD R6, R93, 0x1000, R84 ;  /* 0x000010005d065824 */ /* 0x000fe200078e0254 */
[----:B------:R-:W1:Y:S01]  /*6500*/  S2R R0, SR_CgaCtaId ;  /* 0x0000000000007919 */ /* 0x000e620000008800 */
[----:B------:R-:W-:Y:S01]  /*6510*/  ISETP.NE.AND P1, PT, R100, RZ, PT ;  /* 0x000000ff6400720c */ /* 0x000fe20003f25270 */
[----:B------:R-:W-:Y:S01]  /*6520*/  BSSY B0, `(.L_x_106) ;  /* 0x000000b000007945 */ /* 0x000fe20003800000 */
[----:B------:R-:W-:Y:S01]  /*6530*/  @P5 VIADD R5, R6, UR44 ;  /* 0x0000002c06055c36 */ /* 0x000fe20008000000 */
[----:B------:R-:W-:Y:S02]  /*6540*/  CS2R R74, SRZ ;  /* 0x00000000004a7805 */ /* 0x000fe4000001ff00 */
[----:B------:R-:W-:Y:S02]  /*6550*/  CS2R R72, SRZ ;  /* 0x0000000000487805 */ /* 0x000fe4000001ff00 */
[----:B------:R-:W-:Y:S01]  /*6560*/  CS2R R78, SRZ ;  /* 0x00000000004e7805 */ /* 0x000fe2000001ff00 */
[----:B------:R-:W-:Y:S01]  /*6570*/  @P5 IMAD R5, R95, -0x10, R5 ;  /* 0xfffffff05f055824 */ /* 0x000fe200078e0205 */
[----:B------:R-:W-:Y:S04]  /*6580*/  CS2R R76, SRZ ;  /* 0x00000000004c7805 */ /* 0x000fe8000001ff00 */
[----:B------:R-:W-:Y:S05]  /*6590*/  @P1 BRA `(.L_x_107) ;  /* 0x00000000000c1947 */ /* 0x000fea0003800000 */
[----:B------:R-:W-:Y:S04]  /*65a0*/  SHF.L.U32 R3, R91, 0x1f, RZ ;  /* 0x0000001f5b037819 */ /* 0x000fe800000006ff */
[----:B------:R-:W2:Y:S02]  /*65b0*/  SYNCS.PHASECHK.TRANS64.TRYWAIT P1, [R2+URZ+0xa0], R3 ;  /* 0x0000a003020075a7 */ /* 0x000ea400080211ff */
[----:B--2---:R-:W-:Y:S05]  /*65c0*/  @!P1 BRA `(.L_x_108) ;  /* 0x0000004000989947 */ /* 0x004fea0003800000 */
.L_x_107:
[----:B------:R-:W-:Y:S05]  /*65d0*/  BSYNC B0 ;  /* 0x0000000000007941 */ /* 0x000fea0003800000 */
.L_x_106:
[----:B------:R-:W-:Y:S01]  /*65e0*/  ISETP.NE.AND P1, PT, R101, RZ, PT ;  /* 0x000000ff6500720c */ /* 0x000fe20003f25270 */
[----:B--2---:R-:W-:Y:S02]  /*65f0*/  VIADD R3, R2, 0xc0 ;  /* 0x000000c002037836 */ /* 0x004fe40000000000 */
[----:B------:R-:W-:Y:S03]  /*6600*/  VIADD R93, R93, 0x1 ;  /* 0x000000015d5d7836 */ /* 0x000fe60000000000 */
[----:B-1----:R-:W-:Y:S07]  /*6610*/  PRMT R0, R0, 0x654, R3 ;  /* 0x0000065400007816 */ /* 0x002fee0000000003 */
[----:B------:R1:W2:Y:S04]  /*6620*/  @P1 LDS.128 R72, [R6+UR44+0x200] ;  /* 0x0002002c06481984 */ /* 0x0002a80008000c00 */
[----:B------:R1:W1:Y:S01]  /*6630*/  @P1 LDS.128 R76, [R5+0x210] ;  /* 0x00021000054c1984 */ /* 0x0002620000000c00 */
[C---:B------:R-:W-:Y:S01]  /*6640*/  ISETP.NE.AND P1, PT, R93.reuse, 0x4, PT ;  /* 0x000000045d00780c */ /* 0x040fe20003f25270 */
[----:B------:R-:W-:Y:S01]  /*6650*/  @!PT LDS RZ, [RZ] ;  /* 0x00000000fffff984 */ /* 0x000fe20000000800 */
[----:B------:R-:W-:Y:S01]  /*6660*/  @!PT LDS RZ, [RZ] ;  /* 0x00000000fffff984 */ /* 0x000fe20000000800 */
[----:B------:R-:W-:Y:S01]  /*6670*/  @!PT LDS RZ, [RZ] ;  /* 0x00000000fffff984 */ /* 0x000fe20000000800 */
[----:B------:R-:W-:Y:S01]  /*6680*/  @!PT LDS RZ, [RZ] ;  /* 0x00000000fffff984 */ /* 0x000fe20000000800 */
[----:B------:R5:W-:Y:S06]  /*6690*/  MEMBAR.ALL.CTA ;  /* 0x0000000000007992 */ /* 0x000bec0000008000 */
[----:B-----5:R-:W5:Y:S01]  /*66a0*/  FENCE.VIEW.ASYNC.S ;  /* 0x00000000000073c6 */ /* 0x020f620000000000 */
[----:B------:R-:W-:Y:S01]  /*66b0*/  SEL R93, R93, RZ, P1 ;  /* 0x000000ff5d5d7207 */ /* 0x000fe20000800000 */
[----:B-----5:R5:W-:Y:S02]  /*66c0*/  SYNCS.ARRIVE.TRANS64.RED.A1T0 RZ, [R0+URZ], RZ ;  /* 0x000000ff00ff79a7 */ /* 0x020be400081004ff */
[----:B-----5:R-:W-:Y:S04]  /*66d0*/  SEL R0, RZ, 0x1, P1 ;  /* 0x00000001ff007807 */ /* 0x020fe80000800000 */
[----:B--2---:R-:W-:Y:S02]  /*66e0*/  LOP3.LUT R91, R91, R0, RZ, 0x3c, !PT ;  /* 0x000000005b5b7212 */ /* 0x004fe400078e3cff */
.L_x_105:
[----:B------:R-:W-:Y:S05]  /*66f0*/  BSYNC B1 ;  /* 0x0000000000017941 */ /* 0x000fea0003800000 */
.L_x_104:
[----:B------:R-:W-:Y:S04]  /*6700*/  SHF.R.U32.HI R3, RZ, 0x15, R39 ;  /* 0x00000015ff037819 */ /* 0x000fe80000011627 */
[----:B------:R-:W-:Y:S01]  /*6710*/  LOP3.LUT P1, RZ, R3, 0x3, R86, 0x48, !PT ;  /* 0x0000000303ff7812 */ /* 0x000fe20007824856 */
[----:B------:R-:W-:Y:S01]  /*6720*/  @!UPT UIADD3 URZ, UPT, UPT, URZ, URZ, URZ ;  /* 0x000000fffffff290 */ /* 0x000fe2000fffe0ff */
[----:B----4-:R-:W-:Y:S11]  /*6730*/  @P0 BRA `(.L_x_109) ;  /* 0x0000000000080947 */ /* 0x010ff60003800000 */
[----:B------:R-:W2:Y:S02]  /*6740*/  SYNCS.PHASECHK.TRANS64.TRYWAIT P0, [R71+URZ+0x110], R4 ;  /* 0x00011004470075a7 */ /* 0x000ea400080011ff */
[----:B--2---:R-:W-:Y:S05]  /*6750*/  @!P0 BRA `(.L_x_110) ;  /* 0x0000004000488947 */ /* 0x004fea0003800000 */
.L_x_109:
[----:B------:R-:W-:Y:S05]  /*6760*/  @!P1 BRA `(.L_x_111) ;  /* 0x0000000000409947 */ /* 0x000fea0003800000 */
[----:B------:R-:W1:Y:S01]  /*6770*/  LDCU.64 UR8, c[0x4][0x78] ;  /* 0x01000f00ff0877ac */ /* 0x000e620008000a00 */
[----:B------:R-:W-:Y:S01]  /*6780*/  MOV R3, 0x0 ;  /* 0x0000000000037802 */ /* 0x000fe20000000f00 */
[----:B------:R-:W-:Y:S02]  /*6790*/  HFMA2 R12, -RZ, RZ, 0, 5.9604644775390625e-08 ;  /* 0x00000001ff0c7431 */ /* 0x000fe400000001ff */
[----:B------:R-:W-:Y:S02]  /*67a0*/  IMAD.MOV.U32 R8, RZ, RZ, 0x192 ;  /* 0x00000192ff087424 */ /* 0x000fe400078e00ff */
[----:B------:R-:W-:Y:S01]  /*67b0*/  IMAD.MOV.U32 R13, RZ, RZ, RZ ;  /* 0x000000ffff0d7224 */ /* 0x000fe200078e00ff */
[----:B------:R-:W4:Y:S01]  /*67c0*/  LDCU.64 UR6, c[0x4][0x80] ;  /* 0x01001000ff0677ac */ /* 0x000f220008000a00 */
[----:B------:R-:W3:Y:S01]  /*67d0*/  LDC.64 R2, c[0x4][R3] ;  /* 0x0100000003027b82 */ /* 0x000ee20000000a00 */
[----:B------:R-:W5:Y:S01]  /*67e0*/  LDCU.64 UR4, c[0x4][0x18] ;  /* 0x01000300ff0477ac */ /* 0x000f620008000a00 */
[----:B-1----:R-:W-:Y:S01]  /*67f0*/  MOV R5, UR9 ;  /* 0x0000000900057c02 */ /* 0x002fe20008000f00 */
[----:B--2---:R-:W-:Y:S01]  /*6800*/  IMAD.U32 R4, RZ, RZ, UR8 ;  /* 0x00000008ff047e24 */ /* 0x004fe2000f8e00ff */
[----:B----4-:R-:W-:Y:S01]  /*6810*/  MOV R7, UR7 ;  /* 0x0000000700077c02 */ /* 0x010fe20008000f00 */
[----:B------:R-:W-:Y:S01]  /*6820*/  IMAD.U32 R6, RZ, RZ, UR6 ;  /* 0x00000006ff067e24 */ /* 0x000fe2000f8e00ff */
[----:B-----5:R-:W-:Y:S01]  /*6830*/  MOV R11, UR5 ;  /* 0x00000005000b7c02 */ /* 0x020fe20008000f00 */
[----:B------:R-:W-:Y:S02]  /*6840*/  IMAD.U32 R10, RZ, RZ, UR4 ;  /* 0x00000004ff0a7e24 */ /* 0x000fe4000f8e00ff */
[----:B------:R-:W-:Y:S07]  /*6850*/  LEPC R20, `(.L_x_111) ;  /* 0x000000001014794e */ /* 0x000fee0000000000 */
[----:B---3--:R-:W-:Y:S05]  /*6860*/  CALL.ABS.NOINC R2 ;  /* 0x0000000002007343 */ /* 0x008fea0003c00000 */
.L_x_111:
[-C--:B------:R-:W-:Y:S01]  /*6870*/  F2FP.F16.E5M2.UNPACK_B R42, R72.reuse ;  /* 0x00000048ff2a723e */ /* 0x080fe200020004ff */
[----:B------:R-:W-:Y:S05]  /*6880*/  WARPSYNC.ALL ;  /* 0x0000000000007948 */ /* 0x000fea0003800000 */
[----:B------:R-:W-:Y:S01]  /*6890*/  R2UR UR4, R39 ;  /* 0x00000000270472ca */ /* 0x000fe200000e0000 */
[--C-:B------:R-:W-:Y:S01]  /*68a0*/  HADD2.F32 R40, -RZ, R42.reuse.H0_H0 ;  /* 0x2000002aff287230 */ /* 0x100fe20000004100 */
[----:B------:R-:W-:Y:S01]  /*68b0*/  F2FP.F16.E5M2.UNPACK_B R43, R72.H1 ;  /* 0x00000048ff2b723e */ /* 0x000fe200030004ff */
[----:B------:R-:W-:Y:S01]  /*68c0*/  HADD2.F32 R42, -RZ, R42.H1_H1 ;  /* 0x3000002aff2a7230 */ /* 0x000fe20000004100 */
[-C--:B------:R-:W-:Y:S01]  /*68d0*/  F2FP.F16.E5M2.UNPACK_B R45, R73.reuse ;  /* 0x00000049ff2d723e */ /* 0x080fe200020004ff */
[----:B------:R-:W-:Y:S01]  /*68e0*/  BSSY.RECONVERGENT B0, `(.L_x_112) ;  /* 0x0000099000007945 */ /* 0x000fe20003800200 */
[----:B------:R-:W-:Y:S01]  /*68f0*/  F2FP.F16.E5M2.UNPACK_B R47, R73.H1 ;  /* 0x00000049ff2f723e */ /* 0x000fe200030004ff */
[--C-:B------:R-:W-:Y:S01]  /*6900*/  HADD2.F32 R44, -RZ, R43.reuse.H0_H0 ;  /* 0x2000002bff2c7230 */ /* 0x100fe20000004100 */
[-C--:B------:R-:W-:Y:S01]  /*6910*/  F2FP.F16.E5M2.UNPACK_B R49, R74.reuse ;  /* 0x0000004aff31723e */ /* 0x080fe200020004ff */
[----:B------:R-:W-:Y:S01]  /*6920*/  HADD2.F32 R46, -RZ, R43.H1_H1 ;  /* 0x3000002bff2e7230 */ /* 0x000fe20000004100 */
[----:B------:R-:W-:Y:S01]  /*6930*/  F2FP.F16.E5M2.UNPACK_B R51, R74.H1 ;  /* 0x0000004aff33723e */ /* 0x000fe200030004ff */
[--C-:B------:R-:W-:Y:S01]  /*6940*/  HADD2.F32 R43, -RZ, R45.reuse.H0_H0 ;  /* 0x2000002dff2b7230 */ /* 0x100fe20000004100 */
[-C--:B------:R-:W-:Y:S01]  /*6950*/  F2FP.F16.E5M2.UNPACK_B R53, R75.reuse ;  /* 0x0000004bff35723e */ /* 0x080fe200020004ff */
[----:B-12---:R-:W-:Y:S01]  /*6960*/  LDTM.16dp32bit_t0_t15.x32 R4, tmem[UR4] ;  /* 0x00000004000479ee */ /* 0x006fe20008a80000 */
[----:B------:R-:W3:Y:S01]  /*6970*/  LDTM.16dp32bit_t16_t31.x32 R4, tmem[UR4+0x20] ;  /* 0x00002004000479ee */ /* 0x000ee20008aa0000 */
[----:B------:R-:W-:Y:S01]  /*6980*/  IADD3 R112, PT, PT, R84, UR44, RZ ;  /* 0x0000002c54707c10 */ /* 0x000fe2000fffe0ff */
[----:B------:R-:W-:Y:S01]  /*6990*/  HADD2.F32 R48, -RZ, R45.H1_H1 ;  /* 0x3000002dff307230 */ /* 0x000fe20000004100 */
[----:B------:R-:W-:Y:S01]  /*69a0*/  SHF.L.U32 R103, R90, 0x4, RZ ;  /* 0x000000045a677819 */ /* 0x000fe200000006ff */
[----:B------:R-:W-:Y:S01]  /*69b0*/  HADD2.F32 R52, -RZ, R49.H1_H1 ;  /* 0x30000031ff347230 */ /* 0x000fe20000004100 */
[----:B------:R-:W-:Y:S01]  /*69c0*/  F2FP.F16.E5M2.UNPACK_B R55, R75.H1 ;  /* 0x0000004bff37723e */ /* 0x000fe200030004ff */
[----:B------:R-:W-:Y:S01]  /*69d0*/  HADD2.F32 R56, -RZ, R53.H1_H1 ;  /* 0x30000035ff387230 */ /* 0x000fe20000004100 */
[-C--:B------:R-:W-:Y:S01]  /*69e0*/  F2FP.F16.E5M2.UNPACK_B R57, R76.reuse ;  /* 0x0000004cff39723e */ /* 0x080fe200020004ff */
[--C-:B------:R-:W-:Y:S01]  /*69f0*/  HADD2.F32 R45, -RZ, R47.reuse.H0_H0 ;  /* 0x2000002fff2d7230 */ /* 0x100fe20000004100 */
[----:B------:R-:W-:Y:S01]  /*6a00*/  F2FP.F16.E5M2.UNPACK_B R59, R76.H1 ;  /* 0x0000004cff3b723e */ /* 0x000fe200030004ff */
[----:B------:R-:W-:Y:S01]  /*6a10*/  HADD2.F32 R50, -RZ, R47.H1_H1 ;  /* 0x3000002fff327230 */ /* 0x000fe20000004100 */
[-C--:B------:R-:W-:Y:S01]  /*6a20*/  F2FP.F16.E5M2.UNPACK_B R61, R77.reuse ;  /* 0x0000004dff3d723e */ /* 0x080fe200020004ff */
[----:B------:R-:W-:Y:S01]  /*6a30*/  HADD2.F32 R47, -RZ, R49.H0_H0 ;  /* 0x20000031ff2f7230 */ /* 0x000fe20000004100 */
[----:B------:R-:W-:Y:S01]  /*6a40*/  F2FP.F16.E5M2.UNPACK_B R63, R77.H1 ;  /* 0x0000004dff3f723e */ /* 0x000fe200030004ff */
[----:B------:R-:W-:Y:S01]  /*6a50*/  HADD2.F32 R60, -RZ, R57.H1_H1 ;  /* 0x30000039ff3c7230 */ /* 0x000fe20000004100 */
[-C--:B------:R-:W-:Y:S01]  /*6a60*/  F2FP.F16.E5M2.UNPACK_B R65, R78.reuse ;  /* 0x0000004eff41723e */ /* 0x080fe200020004ff */
[----:B------:R-:W-:Y:S01]  /*6a70*/  HADD2.F32 R64, -RZ, R61.H1_H1 ;  /* 0x3000003dff407230 */ /* 0x000fe20000004100 */
[----:B------:R-:W-:Y:S01]  /*6a80*/  F2FP.F16.E5M2.UNPACK_B R67, R78.H1 ;  /* 0x0000004eff43723e */ /* 0x000fe200030004ff */
[----:B------:R-:W-:Y:S01]  /*6a90*/  HADD2.F32 R49, -RZ, R51.H0_H0 ;  /* 0x20000033ff317230 */ /* 0x000fe20000004100 */
[----:B------:R-:W-:Y:S01]  /*6aa0*/  ISETP.NE.AND P0, PT, R97, RZ, PT ;  /* 0x000000ff6100720c */ /* 0x000fe20003f05270 */
[----:B------:R-:W-:Y:S01]  /*6ab0*/  HADD2.F32 R68, -RZ, R65.H1_H1 ;  /* 0x30000041ff447230 */ /* 0x000fe20000004100 */
[----:B------:R-:W-:Y:S01]  /*6ac0*/  ISETP.NE.AND P6, PT, R102, RZ, PT ;  /* 0x000000ff6600720c */ /* 0x000fe20003fc5270 */
[----:B------:R-:W-:Y:S02]  /*6ad0*/  HADD2.F32 R54, -RZ, R51.H1_H1 ;  /* 0x30000033ff367230 */ /* 0x000fe40000004100 */
[C---:B---3--:R-:W-:Y:S01]  /*6ae0*/  FMUL R0, R38.reuse, R4 ;  /* 0x0000000426007220 */ /* 0x048fe20000400000 */
[C---:B------:R-:W-:Y:S01]  /*6af0*/  FMUL R2, R38.reuse, R5 ;  /* 0x0000000526027220 */ /* 0x040fe20000400000 */
[C---:B------:R-:W-:Y:S01]  /*6b00*/  FMUL R4, R38.reuse, R8 ;  /* 0x0000000826047220 */ /* 0x040fe20000400000 */
[C---:B------:R-:W-:Y:S01]  /*6b10*/  FMUL R5, R38.reuse, R9 ;  /* 0x0000000926057220 */ /* 0x040fe20000400000 */
[C---:B------:R-:W-:Y:S01]  /*6b20*/  FFMA R0, R41.reuse, R40, R0 ;  /* 0x0000002829007223 */ /* 0x040fe20000000000 */
[C---:B------:R-:W-:Y:S01]  /*6b30*/  FFMA R2, R41.reuse, R42, R2 ;  /* 0x0000002a29027223 */ /* 0x040fe20000000002 */
[C---:B------:R-:W-:Y:S01]  /*6b40*/  FMUL R8, R38.reuse, R12 ;  /* 0x0000000c26087220 */ /* 0x040fe20000400000 */
[C---:B------:R-:W-:Y:S01]  /*6b50*/  FMUL R9, R38.reuse, R13 ;  /* 0x0000000d26097220 */ /* 0x040fe20000400000 */
[----:B------:R-:W-:Y:S02]  /*6b60*/  HADD2.F32 R51, -RZ, R53.H0_H0 ;  /* 0x20000035ff337230 */ /* 0x000fe40000004100 */
[C---:B------:R-:W-:Y:S01]  /*6b70*/  FMUL R12, R38.reuse, R16 ;  /* 0x00000010260c7220 */ /* 0x040fe20000400000 */
        /* <DEDUP_REMOVED lines=13> */
[C---:B------:R-:W-:Y:S01]  /*6c50*/  FFMA R3, R41.reuse, R44, R3 ;  /* 0x0000002c29037223 */ /* 0x040fe20000000003 */
[----:B------:R-:W-:Y:S01]  /*6c60*/  F2FP.F16.E5M2.UNPACK_B R40, R79 ;  /* 0x0000004fff28723e */ /* 0x000fe200020004ff */
[C---:B------:R-:W-:Y:S01]  /*6c70*/  FFMA R7, R41.reuse, R46, R7 ;  /* 0x0000002e29077223 */ /* 0x040fe20000000007 */
[C---:B------:R-:W-:Y:S01]  /*6c80*/  FFMA R4, R41.reuse, R43, R4 ;  /* 0x0000002b29047223 */ /* 0x040fe20000000004 */
[----:B------:R-:W-:Y:S01]  /*6c90*/  F2FP.F16.E5M2.UNPACK_B R42, R79.H1 ;  /* 0x0000004fff2a723e */ /* 0x000fe200030004ff */
[C---:B------:R-:W-:Y:S01]  /*6ca0*/  FFMA R5, R41.reuse, R48, R5 ;  /* 0x0000003029057223 */ /* 0x040fe20000000005 */
[----:B------:R-:W-:Y:S01]  /*6cb0*/  FFMA R6, R41, R45, R6 ;  /* 0x0000002d29067223 */ /* 0x000fe20000000006 */
[----:B------:R-:W-:Y:S01]  /*6cc0*/  F2FP.SATFINITE.E5M2.F32.PACK_AB_MERGE_C R99, R7, R3, RZ ;  /* 0x000000030763723e */ /* 0x000fe200048060ff */
[C---:B------:R-:W-:Y:S01]  /*6cd0*/  FFMA R11, R41.reuse, R50, R11 ;  /* 0x00000032290b7223 */ /* 0x040fe2000000000b */
[C---:B------:R-:W-:Y:S01]  /*6ce0*/  FFMA R8, R41.reuse, R47, R8 ;  /* 0x0000002f29087223 */ /* 0x040fe20000000008 */
[----:B------:R-:W-:Y:S01]  /*6cf0*/  FMUL R10, R38, R14 ;  /* 0x0000000e260a7220 */ /* 0x000fe20000400000 */
[----:B------:R-:W-:Y:S01]  /*6d00*/  F2FP.SATFINITE.E5M2.F32.PACK_AB_MERGE_C R104, R2, R0, R99 ;  /* 0x000000000268723e */ /* 0x000fe20004806063 */
[----:B------:R-:W-:Y:S01]  /*6d10*/  FFMA R9, R41, R52, R9 ;  /* 0x0000003429097223 */ /* 0x000fe20000000009 */
[----:B------:R-:W-:Y:S01]  /*6d20*/  F2FP.SATFINITE.E5M2.F32.PACK_AB_MERGE_C R105, R11, R6, RZ ;  /* 0x000000060b69723e */ /* 0x000fe200048060ff */
[----:B------:R-:W-:Y:S01]  /*6d30*/  FFMA R10, R41, R49, R10 ;  /* 0x00000031290a7223 */ /* 0x000fe2000000000a */
[----:B------:R-:W-:Y:S01]  /*6d40*/  IADD3 R99, PT, PT, R112, R103, RZ ;  /* 0x0000006770637210 */ /* 0x000fe20007ffe0ff */
[C---:B------:R-:W-:Y:S01]  /*6d50*/  FMUL R15, R38.reuse, R15 ;  /* 0x0000000f260f7220 */ /* 0x040fe20000400000 */
[--C-:B------:R-:W-:Y:S01]  /*6d60*/  HADD2.F32 R53, -RZ, R55.reuse.H0_H0 ;  /* 0x20000037ff357230 */ /* 0x100fe20000004100 */
[----:B------:R-:W-:Y:S01]  /*6d70*/  F2FP.SATFINITE.E5M2.F32.PACK_AB_MERGE_C R105, R5, R4, R105 ;  /* 0x000000040569723e */ /* 0x000fe20004806069 */
[----:B------:R-:W-:Y:S02]  /*6d80*/  HADD2.F32 R58, -RZ, R55.H1_H1 ;  /* 0x30000037ff3a7230 */ /* 0x000fe40000004100 */
[C---:B------:R-:W-:Y:S01]  /*6d90*/  FFMA R15, R41.reuse, R54, R15 ;  /* 0x00000036290f7223 */ /* 0x040fe2000000000f */
[C---:B------:R-:W-:Y:S01]  /*6da0*/  FFMA R12, R41.reuse, R51, R12 ;  /* 0x00000033290c7223 */ /* 0x040fe2000000000c */
[C---:B------:R-:W-:Y:S01]  /*6db0*/  FFMA R13, R41.reuse, R56, R13 ;  /* 0x00000038290d7223 */ /* 0x040fe2000000000d */
[----:B------:R-:W-:Y:S02]  /*6dc0*/  HADD2.F32 R55, -RZ, R57.H0_H0 ;  /* 0x20000039ff377230 */ /* 0x000fe40000004100 */
[C---:B------:R-:W-:Y:S01]  /*6dd0*/  FMUL R14, R38.reuse, R18 ;  /* 0x00000012260e7220 */ /* 0x040fe20000400000 */
[C---:B------:R-:W-:Y:S01]  /*6de0*/  FMUL R19, R38.reuse, R19 ;  /* 0x0000001326137220 */ /* 0x040fe20000400000 */
[--C-:B------:R-:W-:Y:S02]  /*6df0*/  HADD2.F32 R57, -RZ, R59.reuse.H0_H0 ;  /* 0x2000003bff397230 */ /* 0x100fe40000004100 */
[C---:B------:R-:W-:Y:S01]  /*6e00*/  FMUL R18, R38.reuse, R22 ;  /* 0x0000001626127220 */ /* 0x040fe20000400000 */
[C---:B------:R-:W-:Y:S01]  /*6e10*/  FFMA R14, R41.reuse, R53, R14 ;  /* 0x00000035290e7223 */ /* 0x040fe2000000000e */
[----:B------:R-:W-:Y:S02]  /*6e20*/  HADD2.F32 R62, -RZ, R59.H1_H1 ;  /* 0x3000003bff3e7230 */ /* 0x000fe40000004100 */
[C---:B------:R-:W-:Y:S01]  /*6e30*/  FFMA R19, R41.reuse, R58, R19 ;  /* 0x0000003a29137223 */ /* 0x040fe20000000013 */
[----:B------:R-:W-:Y:S02]  /*6e40*/  HADD2.F32 R59, -RZ, R61.H0_H0 ;  /* 0x2000003dff3b7230 */ /* 0x000fe40000004100 */
[C---:B------:R-:W-:Y:S01]  /*6e50*/  FMUL R23, R38.reuse, R23 ;  /* 0x0000001726177220 */ /* 0x040fe20000400000 */
[C---:B------:R-:W-:Y:S01]  /*6e60*/  FFMA R16, R41.reuse, R55, R16 ;  /* 0x0000003729107223 */ /* 0x040fe20000000010 */
[C---:B------:R-:W-:Y:S01]  /*6e70*/  FFMA R17, R41.reuse, R60, R17 ;  /* 0x0000003c29117223 */ /* 0x040fe20000000011 */
[--C-:B------:R-:W-:Y:S02]  /*6e80*/  HADD2.F32 R61, -RZ, R63.reuse.H0_H0 ;  /* 0x2000003fff3d7230 */ /* 0x100fe40000004100 */
[C---:B------:R-:W-:Y:S01]  /*6e90*/  FFMA R18, R41.reuse, R57, R18 ;  /* 0x0000003929127223 */ /* 0x040fe20000000012 */
[----:B------:R-:W-:Y:S02]  /*6ea0*/  HADD2.F32 R66, -RZ, R63.H1_H1 ;  /* 0x3000003fff427230 */ /* 0x000fe40000004100 */
[C---:B------:R-:W-:Y:S01]  /*6eb0*/  FMUL R22, R38.reuse, R26 ;  /* 0x0000001a26167220 */ /* 0x040fe20000400000 */
[----:B------:R-:W-:Y:S02]  /*6ec0*/  HADD2.F32 R63, -RZ, R65.H0_H0 ;  /* 0x20000041ff3f7230 */ /* 0x000fe40000004100 */
[C---:B------:R-:W-:Y:S01]  /*6ed0*/  FFMA R23, R41.reuse, R62, R23 ;  /* 0x0000003e29177223 */ /* 0x040fe20000000017 */
[C---:B------:R-:W-:Y:S01]  /*6ee0*/  FMUL R27, R38.reuse, R27 ;  /* 0x0000001b261b7220 */ /* 0x040fe20000400000 */
[C---:B------:R-:W-:Y:S01]  /*6ef0*/  FFMA R20, R41.reuse, R59, R20 ;  /* 0x0000003b29147223 */ /* 0x040fe20000000014 */
[C---:B------:R-:W-:Y:S01]  /*6f00*/  FFMA R21, R41.reuse, R64, R21 ;  /* 0x0000004029157223 */ /* 0x040fe20000000015 */
[--C-:B------:R-:W-:Y:S02]  /*6f10*/  HADD2.F32 R65, -RZ, R67.reuse.H0_H0 ;  /* 0x20000043ff417230 */ /* 0x100fe40000004100 */
[C---:B------:R-:W-:Y:S01]  /*6f20*/  FFMA R22, R41.reuse, R61, R22 ;  /* 0x0000003d29167223 */ /* 0x040fe20000000016 */
[----:B------:R-:W-:Y:S02]  /*6f30*/  HADD2.F32 R70, -RZ, R67.H1_H1 ;  /* 0x30000043ff467230 */ /* 0x000fe40000004100 */
[C---:B------:R-:W-:Y:S01]  /*6f40*/  FMUL R26, R38.reuse, R30 ;  /* 0x0000001e261a7220 */ /* 0x040fe20000400000 */
[--C-:B------:R-:W-:Y:S02]  /*6f50*/  HADD2.F32 R67, -RZ, R40.reuse.H0_H0 ;  /* 0x20000028ff437230 */ /* 0x100fe40000004100 */
[C---:B------:R-:W-:Y:S01]  /*6f60*/  FFMA R27, R41.reuse, R66, R27 ;  /* 0x00000042291b7223 */ /* 0x040fe2000000001b */
[C---:B------:R-:W-:Y:S01]  /*6f70*/  FMUL R31, R38.reuse, R31 ;  /* 0x0000001f261f7220 */ /* 0x040fe20000400000 */
[C---:B------:R-:W-:Y:S01]  /*6f80*/  FFMA R24, R41.reuse, R63, R24 ;  /* 0x0000003f29187223 */ /* 0x040fe20000000018 */
[----:B------:R-:W-:Y:S02]  /*6f90*/  HADD2.F32 R40, -RZ, R40.H1_H1 ;  /* 0x30000028ff287230 */ /* 0x000fe40000004100 */
[C---:B------:R-:W-:Y:S01]  /*6fa0*/  FFMA R25, R41.reuse, R68, R25 ;  /* 0x0000004429197223 */ /* 0x040fe20000000019 */
[--C-:B------:R-:W-:Y:S02]  /*6fb0*/  HADD2.F32 R69, -RZ, R42.reuse.H0_H0 ;  /* 0x2000002aff457230 */ /* 0x100fe40000004100 */
[C---:B------:R-:W-:Y:S01]  /*6fc0*/  FFMA R26, R41.reuse, R65, R26 ;  /* 0x00000041291a7223 */ /* 0x040fe2000000001a */
[----:B------:R-:W-:Y:S02]  /*6fd0*/  HADD2.F32 R42, -RZ, R42.H1_H1 ;  /* 0x3000002aff2a7230 */ /* 0x000fe40000004100 */
[C---:B------:R-:W-:Y:S01]  /*6fe0*/  FMUL R30, R38.reuse, R34 ;  /* 0x00000022261e7220 */ /* 0x040fe20000400000 */
[----:B------:R-:W-:Y:S01]  /*6ff0*/  FFMA R31, R41, R70, R31 ;  /* 0x00000046291f7223 */ /* 0x000fe2000000001f */
[----:B------:R-:W-:Y:S01]  /*7000*/  FMUL R35, R38, R35 ;  /* 0x0000002326237220 */ /* 0x000fe20000400000 */
[----:B------:R-:W-:Y:S01]  /*7010*/  F2FP.SATFINITE.E5M2.F32.PACK_AB_MERGE_C R106, R15, R10, RZ ;  /* 0x0000000a0f6a723e */ /* 0x000fe200048060ff */
[----:B------:R-:W-:Y:S01]  /*7020*/  FFMA R28, R41, R67, R28 ;  /* 0x00000043291c7223 */ /* 0x000fe2000000001c */
[----:B------:R-:W-:Y:S01]  /*7030*/  F2FP.SATFINITE.E5M2.F32.PACK_AB_MERGE_C R107, R19, R14, RZ ;  /* 0x0000000e136b723e */ /* 0x000fe200048060ff */
[C---:B------:R-:W-:Y:S01]  /*7040*/  FFMA R29, R41.reuse, R40, R29 ;  /* 0x00000028291d7223 */ /* 0x040fe2000000001d */
[C---:B------:R-:W-:Y:S01]  /*7050*/  FFMA R30, R41.reuse, R69, R30 ;  /* 0x00000045291e7223 */ /* 0x040fe2000000001e */
[----:B------:R-:W-:Y:S01]  /*7060*/  FFMA R35, R41, R42, R35 ;  /* 0x0000002a29237223 */ /* 0x000fe20000000023 */
[----:B------:R-:W-:Y:S02]  /*7070*/  F2FP.SATFINITE.E5M2.F32.PACK_AB_MERGE_C R106, R9, R8, R106 ;  /* 0x00000008096a723e */ /* 0x000fe4000480606a */
[----:B------:R-:W-:Y:S02]  /*7080*/  F2FP.SATFINITE.E5M2.F32.PACK_AB_MERGE_C R107, R13, R12, R107 ;  /* 0x0000000c0d6b723e */ /* 0x000fe4000480606b */
[----:B------:R-:W-:Y:S02]  /*7090*/  F2FP.SATFINITE.E5M2.F32.PACK_AB_MERGE_C R108, R23, R18, RZ ;  /* 0x00000012176c723e */ /* 0x000fe400048060ff */
[----:B------:R-:W-:Y:S01]  /*70a0*/  F2FP.SATFINITE.E5M2.F32.PACK_AB_MERGE_C R109, R27, R22, RZ ;  /* 0x000000161b6d723e */ /* 0x000fe200048060ff */
[----:B------:R1:W-:Y:S01]  /*70b0*/  STS.128 [R84+UR44+0x4200], R104 ;  /* 0x0042006854007988 */ /* 0x0003e20008000c2c */
[----:B------:R-:W-:Y:S02]  /*70c0*/  F2FP.SATFINITE.E5M2.F32.PACK_AB_MERGE_C R113, R31, R26, RZ ;  /* 0x0000001a1f71723e */ /* 0x000fe400048060ff */
[----:B------:R-:W-:Y:S02]  /*70d0*/  F2FP.SATFINITE.E5M2.F32.PACK_AB_MERGE_C R114, R35, R30, RZ ;  /* 0x0000001e2372723e */ /* 0x000fe400048060ff */
[----:B------:R-:W-:Y:S02]  /*70e0*/  F2FP.SATFINITE.E5M2.F32.PACK_AB_MERGE_C R108, R17, R16, R108 ;  /* 0x00000010116c723e */ /* 0x000fe4000480606c */
[----:B------:R-:W-:Y:S02]  /*70f0*/  F2FP.SATFINITE.E5M2.F32.PACK_AB_MERGE_C R109, R21, R20, R109 ;  /* 0x00000014156d723e */ /* 0x000fe4000480606d */
[----:B------:R-:W-:Y:S02]  /*7100*/  F2FP.SATFINITE.E5M2.F32.PACK_AB_MERGE_C R110, R25, R24, R113 ;  /* 0x00000018196e723e */ /* 0x000fe40004806071 */
[----:B------:R-:W-:Y:S02]  /*7110*/  F2FP.SATFINITE.E5M2.F32.PACK_AB_MERGE_C R111, R29, R28, R114 ;  /* 0x0000001c1d6f723e */ /* 0x000fe40004806072 */
[----:B------:R-:W-:Y:S02]  /*7120*/  LEA R112, R93, UR44, 0x3 ;  /* 0x0000002c5d707c11 */ /* 0x000fe4000f8e18ff */
[----:B------:R-:W-:Y:S01]  /*7130*/  @P6 SHF.L.U32 R113, R91, 0x1f, RZ ;  /* 0x0000001f5b716819 */ /* 0x000fe200000006ff */
[----:B------:R1:W-:Y:S01]  /*7140*/  STS.128 [R99+0x4210], R108 ;  /* 0x0042106c63007388 */ /* 0x0003e20000000c00 */
[----:B------:R-:W-:Y:S01]  /*7150*/  @!PT LDS RZ, [RZ] ;  /* 0x00000000fffff984 */ /* 0x000fe20000000800 */
[----:B------:R-:W-:Y:S01]  /*7160*/  @!PT LDS RZ, [RZ] ;  /* 0x00000000fffff984 */ /* 0x000fe20000000800 */
[----:B------:R-:W-:Y:S01]  /*7170*/  @!PT LDS RZ, [RZ] ;  /* 0x00000000fffff984 */ /* 0x000fe20000000800 */
[----:B------:R-:W-:Y:S01]  /*7180*/  @!PT LDS RZ, [RZ] ;  /* 0x00000000fffff984 */ /* 0x000fe20000000800 */
[----:B------:R2:W-:Y:S07]  /*7190*/  MEMBAR.ALL.CTA ;  /* 0x0000000000007992 */ /* 0x0005ee0000008000 */
[----:B--2---:R-:W2:Y:S02]  /*71a0*/  FENCE.VIEW.ASYNC.S ;  /* 0x00000000000073c6 */ /* 0x004ea40000000000 */
[----:B--2---:R-:W-:Y:S06]  /*71b0*/  BAR.SYNC.DEFER_BLOCKING 0x1, 0x80 ;  /* 0x0042000000007b1d */ /* 0x004fec0000010000 */
[----:B------:R-:W-:Y:S05]  /*71c0*/  @P0 BRA `(.L_x_113) ;  /* 0x0000000000280947 */ /* 0x000fea0003800000 */
[----:B------:R-:W-:Y:S01]  /*71d0*/  UIADD3 UR4, UPT, UPT, UR44, 0x4200, URZ ;  /* 0x000042002c047890 */ /* 0x000fe2000fffe0ff */
[----:B------:R-:W-:Y:S05]  /*71e0*/  UMOV UR51, UR36 ;  /* 0x0000002400337c82 */ /* 0x000fea0008000000 */
[----:B------:R-:W-:Y:S01]  /*71f0*/  MOV R96, UR4 ;  /* 0x0000000400607c02 */ /* 0x000fe20008000f00 */
[----:B------:R-:W-:Y:S03]  /*7200*/  UIADD3 UR4, UP0, UPT, UR62, 0x680, URZ ;  /* 0x000006803e047890 */ /* 0x000fe6000ff1e0ff */
[----:B------:R-:W-:Y:S01]  /*7210*/  R2UR UR48, R96 ;  /* 0x00000000603072ca */ /* 0x000fe200000e0000 */
[----:B------:R-:W-:Y:S11]  /*7220*/  UIADD3.X UR5, UPT, UPT, URZ, UR63, URZ, UP0, !UPT ;  /* 0x0000003fff057290 */ /* 0x000ff600087fe4ff */
[----:B------:R-:W-:Y:S01]  /*7230*/  @!UPT UIADD3 URZ, UPT, UPT, URZ, URZ, URZ ;  /* 0x000000fffffff290 */ /* 0x000fe2000fffe0ff */
[----:B------:R2:W-:Y:S01]  /*7240*/  UTMASTG.3D [UR48], [UR4] ;  /* 0x00000030040073b5 */ /* 0x0005e20008010000 */
[----:B------:R0:W-:Y:S01]  /*7250*/  UTMACMDFLUSH ;  /* 0x00000000000079b7 */ /* 0x0001e20000000000 */
[----:B--2---:R-:W-:Y:S04]  /*7260*/  DEPBAR.LE SB0, 0x1 ;  /* 0x000080400000791a */ /* 0x004fe80000000000 */
.L_x_113:
[----:B------:R-:W-:Y:S05]  /*7270*/  BSYNC.RECONVERGENT B0 ;  /* 0x0000000000007941 */ /* 0x000fea0003800200 */
.L_x_112:
[----:B------:R-:W-:Y:S06]  /*7280*/  BAR.SYNC.DEFER_BLOCKING 0x1, 0x80 ;  /* 0x0042000000007b1d */ /* 0x000fec0000010000 */
[----:B------:R-:W2:Y:S01]  /*7290*/  @P6 SYNCS.PHASECHK.TRANS64.TRYWAIT P0, [R112+URZ+0xa0], R113 ;  /* 0x0000a071700065a7 */ /* 0x000ea200080011ff */
[----:B------:R-:W-:Y:S01]  /*72a0*/  BSSY B1, `(.L_x_114) ;  /* 0x0000020000017945 */ /* 0x000fe20003800000 */
[----:B--2---:R-:W-:Y:S03]  /*72b0*/  @P6 SEL R100, RZ, 0x1, !P0 ;  /* 0x00000001ff646807 */ /* 0x004fe60004000000 */
[----:B------:R-:W-:Y:S05]  /*72c0*/  @!P6 BRA `(.L_x_115) ;  /* 0x000000000074e947 */ /* 0x000fea0003800000 */
[----:B------:R-:W-:Y:S01]  /*72d0*/  ISETP.NE.AND P1, PT, R101, RZ, PT ;  /* 0x000000ff6500720c */ /* 0x000fe20003f25270 */
[----:B------:R-:W2:Y:S01]  /*72e0*/  S2R R0, SR_CgaCtaId ;  /* 0x0000000000007919 */ /* 0x000ea20000008800 */
[----:B------:R-:W-:Y:S01]  /*72f0*/  ISETP.NE.AND P0, PT, R100, RZ, PT ;  /* 0x000000ff6400720c */ /* 0x000fe20003f05270 */
[----:B------:R-:W-:Y:S10]  /*7300*/  BSSY B0, `(.L_x_116) ;  /* 0x0000008000007945 */ /* 0x000ff40003800000 */
[----:B------:R-:W-:Y:S05]  /*7310*/  @P1 IMAD R2, R93, 0x1000, R84 ;  /* 0x000010005d021824 */ /* 0x000fea00078e0254 */
[----:B------:R-:W-:Y:S05]  /*7320*/  @P1 IADD3 R4, PT, PT, R2, UR44, RZ ;  /* 0x0000002c02041c10 */ /* 0x000fea000fffe0ff */
[----:B------:R-:W-:Y:S01]  /*7330*/  @P1 IMAD.IADD R4, R4, 0x1, R103 ;  /* 0x0000000104041824 */ /* 0x000fe200078e0267 */
[----:B------:R-:W-:Y:S06]  /*7340*/  @P0 BRA `(.L_x_117) ;  /* 0x00000000000c0947 */ /* 0x000fec0003800000 */
[----:B------:R-:W-:Y:S04]  /*7350*/  SHF.L.U32 R3, R91, 0x1f, RZ ;  /* 0x0000001f5b037819 */ /* 0x000fe800000006ff */
[----:B------:R-:W3:Y:S02]  /*7360*/  SYNCS.PHASECHK.TRANS64.TRYWAIT P0, [R112+URZ+0xa0], R3 ;  /* 0x0000a003700075a7 */ /* 0x000ee400080011ff */
[----:B---3--:R-:W-:Y:S05]  /*7370*/  @!P0 BRA `(.L_x_118) ;  /* 0x0000003400548947 */ /* 0x008fea0003800000 */
.L_x_117:
[----:B------:R-:W-:Y:S05]  /*7380*/  BSYNC B0 ;  /* 0x0000000000007941 */ /* 0x000fea0003800000 */
.L_x_116:
[----:B------:R-:W-:Y:S01]  /*7390*/  ISETP.NE.AND P0, PT, R101, RZ, PT ;  /* 0x000000ff6500720c */ /* 0x000fe20003f05270 */
[----:B---3--:R-:W-:Y:S02]  /*73a0*/  VIADD R3, R112, 0xc0 ;  /* 0x000000c070037836 */ /* 0x008fe40000000000 */
[----:B------:R-:W-:Y:S03]  /*73b0*/  VIADD R93, R93, 0x1 ;  /* 0x000000015d5d7836 */ /* 0x000fe60000000000 */
[----:B--2---:R-:W-:Y:S07]  /*73c0*/  PRMT R0, R0, 0x654, R3 ;  /* 0x0000065400007816 */ /* 0x004fee0000000003 */
[----:B------:R2:W3:Y:S04]  /*73d0*/  @P0 LDS.128 R72, [R2+UR44+0x200] ;  /* 0x0002002c02480984 */ /* 0x0004e80008000c00 */
[----:B------:R2:W4:Y:S01]  /*73e0*/  @P0 LDS.128 R76, [R4+0x210] ;  /* 0x00021000044c0984 */ /* 0x0005220000000c00 */
        /* <DEDUP_REMOVED lines=10> */
[----:B--23--:R-:W-:Y:S02]  /*7490*/  LOP3.LUT R91, R91, R0, RZ, 0x3c, !PT ;  /* 0x000000005b5b7212 */ /* 0x00cfe400078e3cff */
.L_x_115:
[----:B------:R-:W-:Y:S05]  /*74a0*/  BSYNC B1 ;  /* 0x0000000000017941 */ /* 0x000fea0003800000 */
.L_x_114:
[----:B------:R-:W-:Y:S05]  /*74b0*/  VIADD R3, R39, 0x40 ;  /* 0x0000004027037836 */ /* 0x000fea0000000000 */
[----:B------:R-:W-:Y:S04]  /*74c0*/  SHF.R.U32.HI R3, RZ, 0x15, R3 ;  /* 0x00000015ff037819 */ /* 0x000fe80000011603 */
[----:B------:R-:W-:Y:S11]  /*74d0*/  LOP3.LUT P0, RZ, R3, 0x3, R86, 0x48, !PT ;  /* 0x0000000303ff7812 */ /* 0x000ff60007804856 */
[----:B------:R-:W-:Y:S02]  /*74e0*/  @!UPT UIADD3 URZ, UPT, UPT, URZ, URZ, URZ ;  /* 0x000000fffffff290 */ /* 0x000fe4000fffe0ff */
[----:B------:R-:W-:Y:S05]  /*74f0*/  @!P0 BRA `(.L_x_119) ;  /* 0x0000000000408947 */ /* 0x000fea0003800000 */
[----:B------:R-:W2:Y:S01]  /*7500*/  LDCU.64 UR8, c[0x4][0x78] ;  /* 0x01000f00ff0877ac */ /* 0x000ea20008000a00 */
[----:B------:R-:W-:Y:S01]  /*7510*/  MOV R3, 0x0 ;  /* 0x0000000000037802 */ /* 0x000fe20000000f00 */
[----:B------:R-:W-:Y:S02]  /*7520*/  HFMA2 R12, -RZ, RZ, 0, 5.9604644775390625e-08 ;  /* 0x00000001ff0c7431 */ /* 0x000fe400000001ff */
[----:B------:R-:W-:Y:S02]  /*7530*/  IMAD.MOV.U32 R8, RZ, RZ, 0x192 ;  /* 0x00000192ff087424 */ /* 0x000fe400078e00ff */
[----:B------:R-:W-:Y:S01]  /*7540*/  IMAD.MOV.U32 R13, RZ, RZ, RZ ;  /* 0x000000ffff0d7224 */ /* 0x000fe200078e00ff */
[----:B------:R-:W3:Y:S01]  /*7550*/  LDCU.64 UR6, c[0x4][0x80] ;  /* 0x01001000ff0677ac */ /* 0x000ee20008000a00 */
[----:B------:R-:W1:Y:S01]  /*7560*/  LDC.64 R2, c[0x4][R3] ;  /* 0x0100000003027b82 */ /* 0x000e620000000a00 */
[----:B------:R-:W5:Y:S01]  /*7570*/  LDCU.64 UR4, c[0x4][0x18] ;  /* 0x01000300ff0477ac */ /* 0x000f620008000a00 */
[----:B--2---:R-:W-:Y:S01]  /*7580*/  MOV R5, UR9 ;  /* 0x0000000900057c02 */ /* 0x004fe20008000f00 */
[----:B------:R-:W-:Y:S01]  /*7590*/  IMAD.U32 R4, RZ, RZ, UR8 ;  /* 0x00000008ff047e24 */ /* 0x000fe2000f8e00ff */
[----:B---3--:R-:W-:Y:S01]  /*75a0*/  MOV R7, UR7 ;  /* 0x0000000700077c02 */ /* 0x008fe20008000f00 */
[----:B------:R-:W-:Y:S01]  /*75b0*/  IMAD.U32 R6, RZ, RZ, UR6 ;  /* 0x00000006ff067e24 */ /* 0x000fe2000f8e00ff */
[----:B-----5:R-:W-:Y:S01]  /*75c0*/  MOV R11, UR5 ;  /* 0x00000005000b7c02 */ /* 0x020fe20008000f00 */
[----:B------:R-:W-:Y:S02]  /*75d0*/  IMAD.U32 R10, RZ, RZ, UR4 ;  /* 0x00000004ff0a7e24 */ /* 0x000fe4000f8e00ff */
[----:B------:R-:W-:Y:S07]  /*75e0*/  LEPC R20, `(.L_x_119) ;  /* 0x000000001014794e */ /* 0x000fee0000000000 */
[----:B-1--4-:R-:W-:Y:S05]  /*75f0*/  CALL.ABS.NOINC R2 ;  /* 0x0000000002007343 */ /* 0x012fea0003c00000 */
.L_x_119:
        /* <DEDUP_REMOVED lines=14> */
[----:B------:R-:W-:Y:S01]  /*76e0*/  F2FP.F16.E5M2.UNPACK_B R54, R75 ;  /* 0x0000004bff36723e */ /* 0x000fe200020004ff */
[----:B------:R-:W-:Y:S01]  /*76f0*/  LDTM.16dp32bit_t0_t15.x32 R4, tmem[UR4+0x40] ;  /* 0x00004004000479ee */ /* 0x000fe20008a80000 */
[----:B------:R-:W2:Y:S01]  /*7700*/  LDTM.16dp32bit_t16_t31.x32 R4, tmem[UR4+0x60] ;  /* 0x00006004000479ee */ /* 0x000ea20008aa0000 */
[----:B------:R-:W-:Y:S01]  /*7710*/  HADD2.F32 R46, -RZ, R46.H1_H1 ;  /* 0x3000002eff2e7230 */ /* 0x000fe20000004100 */
[----:B----4-:R-:W-:Y:S01]  /*7720*/  F2FP.F16.E5M2.UNPACK_B R58, R76 ;  /* 0x0000004cff3a723e */ /* 0x010fe200020004ff */
[--C-:B------:R-:W-:Y:S01]  /*7730*/  HADD2.F32 R49, -RZ, R50.reuse.H0_H0 ;  /* 0x20000032ff317230 */ /* 0x100fe20000004100 */
[----:B------:R-:W-:Y:S01]  /*7740*/  F2FP.F16.E5M2.UNPACK_B R62, R77 ;  /* 0x0000004dff3e723e */ /* 0x000fe200020004ff */
[----:B------:R-:W-:Y:S01]  /*7750*/  HADD2.F32 R50, -RZ, R50.H1_H1 ;  /* 0x30000032ff327230 */ /* 0x000fe20000004100 */
[----:B------:R-:W-:Y:S01]  /*7760*/  F2FP.F16.E5M2.UNPACK_B R66, R78 ;  /* 0x0000004eff42723e */ /* 0x000fe200020004ff */
[--C-:B------:R-:W-:Y:S01]  /*7770*/  HADD2.F32 R53, -RZ, R54.reuse.H0_H0 ;  /* 0x20000036ff357230 */ /* 0x100fe20000004100 */
[----:B------:R-:W-:Y:S01]  /*7780*/  F2FP.F16.E5M2.UNPACK_B R70, R79 ;  /* 0x0000004fff46723e */ /* 0x000fe200020004ff */
[----:B------:R-:W-:Y:S01]  /*7790*/  HADD2.F32 R54, -RZ, R54.H1_H1 ;  /* 0x30000036ff367230 */ /* 0x000fe20000004100 */
[----:B------:R-:W-:Y:S01]  /*77a0*/  F2FP.F16.E5M2.UNPACK_B R56, R75.H1 ;  /* 0x0000004bff38723e */ /* 0x000fe200030004ff */
[--C-:B------:R-:W-:Y:S01]  /*77b0*/  HADD2.F32 R57, -RZ, R58.reuse.H0_H0 ;  /* 0x2000003aff397230 */ /* 0x100fe20000004100 */
[----:B------:R-:W-:Y:S01]  /*77c0*/  F2FP.F16.E5M2.UNPACK_B R60, R76.H1 ;  /* 0x0000004cff3c723e */ /* 0x000fe200030004ff */
[----:B------:R-:W-:Y:S01]  /*77d0*/  HADD2.F32 R58, -RZ, R58.H1_H1 ;  /* 0x3000003aff3a7230 */ /* 0x000fe20000004100 */
[----:B------:R-:W-:Y:S01]  /*77e0*/  F2FP.F16.E5M2.UNPACK_B R64, R77.H1 ;  /* 0x0000004dff40723e */ /* 0x000fe200030004ff */
[--C-:B------:R-:W-:Y:S01]  /*77f0*/  HADD2.F32 R61, -RZ, R62.reuse.H0_H0 ;  /* 0x2000003eff3d7230 */ /* 0x100fe20000004100 */
[----:B------:R-:W-:Y:S01]  /*7800*/  F2FP.F16.E5M2.UNPACK_B R68, R78.H1 ;  /* 0x0000004eff44723e */ /* 0x000fe200030004ff */
[----:B------:R-:W-:Y:S01]  /*7810*/  HADD2.F32 R62, -RZ, R62.H1_H1 ;  /* 0x3000003eff3e7230 */ /* 0x000fe20000004100 */
[----:B------:R-:W-:Y:S01]  /*7820*/  ISETP.NE.AND P0, PT, R97, RZ, PT ;  /* 0x000000ff6100720c */ /* 0x000fe20003f05270 */
[--C-:B------:R-:W-:Y:S01]  /*7830*/  HADD2.F32 R65, -RZ, R66.reuse.H0_H0 ;  /* 0x20000042ff417230 */ /* 0x100fe20000004100 */
[----:B------:R-:W-:Y:S01]  /*7840*/  ISETP.NE.AND P6, PT, R102, RZ, PT ;  /* 0x000000ff6600720c */ /* 0x000fe20003fc5270 */
[----:B------:R-:W-:Y:S02]  /*7850*/  HADD2.F32 R66, -RZ, R66.H1_H1 ;  /* 0x30000042ff427230 */ /* 0x000fe40000004100 */
[--C-:B------:R-:W-:Y:S02]  /*7860*/  HADD2.F32 R69, -RZ, R70.reuse.H0_H0 ;  /* 0x20000046ff457230 */ /* 0x100fe40000004100 */
[C---:B--2---:R-:W-:Y:S01]  /*7870*/  FMUL R0, R38.reuse, R4 ;  /* 0x0000000426007220 */ /* 0x044fe20000400000 */
[C---:B------:R-:W-:Y:S01]  /*7880*/  FMUL R2, R38.reuse, R5 ;  /* 0x0000000526027220 */ /* 0x040fe20000400000 */
[C---:B------:R-:W-:Y:S01]  /*7890*/  FMUL R4, R38.reuse, R8 ;  /* 0x0000000826047220 */ /* 0x040fe20000400000 */
[C---:B------:R-:W-:Y:S01]  /*78a0*/  FMUL R5, R38.reuse, R9 ;  /* 0x0000000926057220 */ /* 0x040fe20000400000 */
[C---:B------:R-:W-:Y:S01]  /*78b0*/  FFMA R0, R41.reuse, R40, R0 ;  /* 0x0000002829007223 */ /* 0x040fe20000000000 */
[C---:B------:R-:W-:Y:S01]  /*78c0*/  FFMA R2, R41.reuse, R43, R2 ;  /* 0x0000002b29027223 */ /* 0x040fe20000000002 */
        /* <DEDUP_REMOVED lines=10> */
[----:B------:R-:W-:Y:S02]  /*7970*/  HADD2.F32 R70, -RZ, R70.H1_H1 ;  /* 0x30000046ff467230 */ /* 0x000fe40000004100 */
[C---:B------:R-:W-:Y:S01]  /*7980*/  FMUL R28, R38.reuse, R32 ;  /* 0x00000020261c7220 */ /* 0x040fe20000400000 */
[C---:B------:R-:W-:Y:S01]  /*7990*/  FMUL R29, R38.reuse, R33 ;  /* 0x00000021261d7220 */ /* 0x040fe20000400000 */
[C---:B------:R-:W-:Y:S01]  /*79a0*/  FMUL R3, R38.reuse, R6 ;  /* 0x0000000626037220 */ /* 0x040fe20000400000 */
[C---:B------:R-:W-:Y:S01]  /*79b0*/  FMUL R7, R38.reuse, R7 ;  /* 0x0000000726077220 */ /* 0x040fe20000400000 */
[--C-:B------:R-:W-:Y:S02]  /*79c0*/  HADD2.F32 R47, -RZ, R48.reuse.H0_H0 ;  /* 0x20000030ff2f7230 */ /* 0x100fe40000004100 */
[C---:B------:R-:W-:Y:S01]  /*79d0*/  FMUL R6, R38.reuse, R10 ;  /* 0x0000000a26067220 */ /* 0x040fe20000400000 */
[C---:B------:R-:W-:Y:S01]  /*79e0*/  FFMA R3, R41.reuse, R42, R3 ;  /* 0x0000002a29037223 */ /* 0x040fe20000000003 */
[----:B------:R-:W-:Y:S02]  /*79f0*/  HADD2.F32 R48, -RZ, R48.H1_H1 ;  /* 0x30000030ff307230 */ /* 0x000fe40000004100 */
[C---:B------:R-:W-:Y:S01]  /*7a00*/  FFMA R7, R41.reuse, R44, R7 ;  /* 0x0000002c29077223 */ /* 0x040fe20000000007 */
[C---:B------:R-:W-:Y:S01]  /*7a10*/  FFMA R4, R41.reuse, R45, R4 ;  /* 0x0000002d29047223 */ /* 0x040fe20000000004 */
[C---:B------:R-:W-:Y:S01]  /*7a20*/  FFMA R5, R41.reuse, R46, R5 ;  /* 0x0000002e29057223 */ /* 0x040fe20000000005 */
[----:B------:R-:W-:Y:S01]  /*7a30*/  FFMA R6, R41, R47, R6 ;  /* 0x0000002f29067223 */ /* 0x000fe20000000006 */
[----:B------:R-:W-:Y:S01]  /*7a40*/  FMUL R11, R38, R11 ;  /* 0x0000000b260b7220 */ /* 0x000fe20000400000 */
[----:B------:R-:W-:Y:S01]  /*7a50*/  F2FP.F16.E5M2.UNPACK_B R40, R79.H1 ;  /* 0x0000004fff28723e */ /* 0x000fe200030004ff */
[--C-:B------:R-:W-:Y:S01]  /*7a60*/  HADD2.F32 R51, -RZ, R52.reuse.H0_H0 ;  /* 0x20000034ff337230 */ /* 0x100fe20000004100 */
[----:B-1----:R-:W-:Y:S01]  /*7a70*/  F2FP.SATFINITE.E5M2.F32.PACK_AB_MERGE_C R105, R7, R3, RZ ;  /* 0x000000030769723e */ /* 0x002fe200048060ff */
[C---:B------:R-:W-:Y:S01]  /*7a80*/  FFMA R11, R41.reuse, R48, R11 ;  /* 0x00000030290b7223 */ /* 0x040fe2000000000b */
[C---:B------:R-:W-:Y:S01]  /*7a90*/  FFMA R8, R41.reuse, R49, R8 ;  /* 0x0000003129087223 */ /* 0x040fe20000000008 */
[----:B------:R-:W-:Y:S01]  /*7aa0*/  FFMA R9, R41, R50, R9 ;  /* 0x0000003229097223 */ /* 0x000fe20000000009 */
[----:B------:R-:W-:Y:S01]  /*7ab0*/  F2FP.SATFINITE.E5M2.F32.PACK_AB_MERGE_C R104, R2, R0, R105 ;  /* 0x000000000268723e */ /* 0x000fe20004806069 */
[----:B------:R-:W-:Y:S01]  /*7ac0*/  HADD2.F32 R52, -RZ, R52.H1_H1 ;  /* 0x30000034ff347230 */ /* 0x000fe20000004100 */
[----:B------:R-:W-:Y:S01]  /*7ad0*/  F2FP.SATFINITE.E5M2.F32.PACK_AB_MERGE_C R106, R11, R6, RZ ;  /* 0x000000060b6a723e */ /* 0x000fe200048060ff */
[C---:B------:R-:W-:Y:S01]  /*7ae0*/  FMUL R10, R38.reuse, R14 ;  /* 0x0000000e260a7220 */ /* 0x040fe20000400000 */
[C---:B------:R-:W-:Y:S01]  /*7af0*/  FMUL R15, R38.reuse, R15 ;  /* 0x0000000f260f7220 */ /* 0x040fe20000400000 */
[--C-:B------:R-:W-:Y:S01]  /*7b00*/  HADD2.F32 R55, -RZ, R56.reuse.H0_H0 ;  /* 0x20000038ff377230 */ /* 0x100fe20000004100 */
[----:B------:R-:W-:Y:S01]  /*7b10*/  F2FP.SATFINITE.E5M2.F32.PACK_AB_MERGE_C R105, R5, R4, R106 ;  /* 0x000000040569723e */ /* 0x000fe2000480606a */
[C---:B------:R-:W-:Y:S01]  /*7b20*/  FFMA R10, R41.reuse, R51, R10 ;  /* 0x00000033290a7223 */ /* 0x040fe2000000000a */
[C---:B------:R-:W-:Y:S01]  /*7b30*/  FFMA R15, R41.reuse, R52, R15 ;  /* 0x00000034290f7223 */ /* 0x040fe2000000000f */
[C---:B------:R-:W-:Y:S01]  /*7b40*/  FFMA R12, R41.reuse, R53, R12 ;  /* 0x00000035290c7223 */ /* 0x040fe2000000000c */
[C---:B------:R-:W-:Y:S01]  /*7b50*/  FFMA R13, R41.reuse, R54, R13 ;  /* 0x00000036290d7223 */ /* 0x040fe2000000000d */
[----:B------:R-:W-:Y:S02]  /*7b60*/  HADD2.F32 R56, -RZ, R56.H1_H1 ;  /* 0x30000038ff387230 */ /* 0x000fe40000004100 */
[C---:B------:R-:W-:Y:S01]  /*7b70*/  FMUL R14, R38.reuse, R18 ;  /* 0x00000012260e7220 */ /* 0x040fe20000400000 */
[C---:B------:R-:W-:Y:S01]  /*7b80*/  FMUL R19, R38.reuse, R19 ;  /* 0x0000001326137220 */ /* 0x040fe20000400000 */
[--C-:B------:R-:W-:Y:S02]  /*7b90*/  HADD2.F32 R59, -RZ, R60.reuse.H0_H0 ;  /* 0x2000003cff3b7230 */ /* 0x100fe40000004100 */
[C---:B------:R-:W-:Y:S01]  /*7ba0*/  FMUL R18, R38.reuse, R22 ;  /* 0x0000001626127220 */ /* 0x040fe20000400000 */
[C---:B------:R-:W-:Y:S01]  /*7bb0*/  FFMA R14, R41.reuse, R55, R14 ;  /* 0x00000037290e7223 */ /* 0x040fe2000000000e */
[----:B------:R-:W-:Y:S02]  /*7bc0*/  HADD2.F32 R60, -RZ, R60.H1_H1 ;  /* 0x3000003cff3c7230 */ /* 0x000fe40000004100 */
        /* <DEDUP_REMOVED lines=8> */
[C---:B------:R-:W-:Y:S01]  /*7c50*/  FFMA R23, R41.reuse, R60, R23 ;  /* 0x0000003c29177223 */ /* 0x040fe20000000017 */
[C---:B------:R-:W-:Y:S01]  /*7c60*/  FMUL R27, R38.reuse, R27 ;  /* 0x0000001b261b7220 */ /* 0x040fe20000400000 */
[C---:B------:R-:W-:Y:S01]  /*7c70*/  FFMA R20, R41.reuse, R61, R20 ;  /* 0x0000003d29147223 */ /* 0x040fe20000000014 */
[C---:B------:R-:W-:Y:S01]  /*7c80*/  FFMA R21, R41.reuse, R62, R21 ;  /* 0x0000003e29157223 */ /* 0x040fe20000000015 */
[--C-:B------:R-:W-:Y:S02]  /*7c90*/  HADD2.F32 R67, -RZ, R68.reuse.H0_H0 ;  /* 0x20000044ff437230 */ /* 0x100fe40000004100 */
[----:B------:R-:W-:Y:S01]  /*7ca0*/  FFMA R22, R41, R63, R22 ;  /* 0x0000003f29167223 */ /* 0x000fe20000000016 */
[----:B------:R-:W-:Y:S02]  /*7cb0*/  HADD2.F32 R68, -RZ, R68.H1_H1 ;  /* 0x30000044ff447230 */ /* 0x000fe40000004100 */
[C---:B------:R-:W-:Y:S01]  /*7cc0*/  FMUL R26, R38.reuse, R30 ;  /* 0x0000001e261a7220 */ /* 0x040fe20000400000 */
[----:B------:R-:W-:Y:S01]  /*7cd0*/  F2FP.SATFINITE.E5M2.F32.PACK_AB_MERGE_C R107, R15, R10, RZ ;  /* 0x0000000a0f6b723e */ /* 0x000fe200048060ff */
        /* <DEDUP_REMOVED lines=8> */
[----:B------:R-:W-:Y:S01]  /*7d60*/  F2FP.SATFINITE.E5M2.F32.PACK_AB_MERGE_C R106, R9, R8, R107 ;  /* 0x00000008096a723e */ /* 0x000fe2000480606b */
[----:B------:R-:W-:Y:S01]  /*7d70*/  FFMA R31, R41, R68, R31 ;  /* 0x00000044291f7223 */ /* 0x000fe2000000001f */
[----:B------:R-:W-:Y:S01]  /*7d80*/  FMUL R35, R38, R35 ;  /* 0x0000002326237220 */ /* 0x000fe20000400000 */
[----:B------:R-:W-:Y:S01]  /*7d90*/  F2FP.SATFINITE.E5M2.F32.PACK_AB_MERGE_C R107, R19, R14, RZ ;  /* 0x0000000e136b723e */ /* 0x000fe200048060ff */
[C---:B------:R-:W-:Y:S01]  /*7da0*/  FFMA R28, R41.reuse, R69, R28 ;  /* 0x00000045291c7223 */ /* 0x040fe2000000001c */
[C---:B------:R-:W-:Y:S01]  /*7db0*/  FFMA R29, R41.reuse, R70, R29 ;  /* 0x00000046291d7223 */ /* 0x040fe2000000001d */
[C---:B------:R-:W-:Y:S01]  /*7dc0*/  FFMA R30, R41.reuse, R43, R30 ;  /* 0x0000002b291e7223 */ /* 0x040fe2000000001e */
[----:B------:R-:W-:Y:S01]  /*7dd0*/  FFMA R35, R41, R40, R35 ;  /* 0x0000002829237223 */ /* 0x000fe20000000023 */
        /* <DEDUP_REMOVED lines=21> */
[----:B------:R-:W-:Y:S02]  /*7f30*/  UIADD3 UR4, UP0, UPT, UR62, 0x680, URZ ;  /* 0x000006803e047890 */ /* 0x000fe4000ff1e0ff */
[----:B------:R-:W-:Y:S02]  /*7f40*/  UIADD3 UR9, UPT, UPT, UR49, 0x40, URZ ;  /* 0x0000004031097890 */ /* 0x000fe4000fffe0ff */
[----:B------:R-:W-:Y:S02]  /*7f50*/  UIADD3 UR8, UPT, UPT, UR44, 0x5200, URZ ;  /* 0x000052002c087890 */ /* 0x000fe4000fffe0ff */
[----:B------:R-:W-:Y:S01]  /*7f60*/  UIADD3.X UR5, UPT, UPT, URZ, UR63, URZ, UP0, !UPT ;  /* 0x0000003fff057290 */ /* 0x000fe200087fe4ff */
[----:B------:R-:W-:Y:S01]  /*7f70*/  UMOV UR10, UR50 ;  /* 0x00000032000a7c82 */ /* 0x000fe20008000000 */
[----:B------:R-:W-:Y:S07]  /*7f80*/  UMOV UR11, UR36 ;  /* 0x00000024000b7c82 */ /* 0x000fee0008000000 */
[----:B------:R2:W-:Y:S01]  /*7f90*/  UTMASTG.3D [UR8], [UR4] ;  /* 0x00000008040073b5 */ /* 0x0005e20008010000 */
[----:B------:R0:W-:Y:S01]  /*7fa0*/  UTMACMDFLUSH ;  /* 0x00000000000079b7 */ /* 0x0001e20000000000 */
[----:B--2---:R-:W-:Y:S04]  /*7fb0*/  DEPBAR.LE SB0, 0x1 ;  /* 0x000080400000791a */ /* 0x004fe80000000000 */
.L_x_121:
[----:B------:R-:W-:Y:S05]  /*7fc0*/  BSYNC.RECONVERGENT B0 ;  /* 0x0000000000007941 */ /* 0x000fea0003800200 */
.L_x_120:
        /* <DEDUP_REMOVED lines=16> */
.L_x_125:
[----:B------:R-:W-:Y:S05]  /*80d0*/  BSYNC B0 ;  /* 0x0000000000007941 */ /* 0x000fea0003800000 */
.L_x_124:
        /* <DEDUP_REMOVED lines=17> */
.L_x_123:
[----:B------:R-:W-:Y:S05]  /*81f0*/  BSYNC B1 ;  /* 0x0000000000017941 */ /* 0x000fea0003800000 */
.L_x_122:
        /* <DEDUP_REMOVED lines=21> */
.L_x_127:
        /* <DEDUP_REMOVED lines=18> */
[----:B------:R-:W-:Y:S01]  /*8470*/  ISETP.NE.AND P6, PT, R102, RZ, PT ;  /* 0x000000ff6600720c */ /* 0x000fe20003fc5270 */
[--C-:B------:R-:W-:Y:S01]  /*8480*/  HADD2.F32 R49, -RZ, R50.reuse.H0_H0 ;  /* 0x20000032ff317230 */ /* 0x100fe20000004100 */
[----:B----4-:R-:W-:Y:S01]  /*8490*/  F2FP.F16.E5M2.UNPACK_B R58, R76 ;  /* 0x0000004cff3a723e */ /* 0x010fe200020004ff */
[----:B------:R-:W-:Y:S01]  /*84a0*/  HADD2.F32 R50, -RZ, R50.H1_H1 ;  /* 0x30000032ff327230 */ /* 0x000fe20000004100 */
[----:B------:R-:W-:Y:S01]  /*84b0*/  F2FP.F16.E5M2.UNPACK_B R62, R77 ;  /* 0x0000004dff3e723e */ /* 0x000fe200020004ff */
[--C-:B------:R-:W-:Y:S01]  /*84c0*/  HADD2.F32 R53, -RZ, R54.reuse.H0_H0 ;  /* 0x20000036ff357230 */ /* 0x100fe20000004100 */
[----:B------:R-:W-:Y:S01]  /*84d0*/  F2FP.F16.E5M2.UNPACK_B R66, R78 ;  /* 0x0000004eff42723e */ /* 0x000fe200020004ff */
[----:B------:R-:W-:Y:S01]  /*84e0*/  HADD2.F32 R54, -RZ, R54.H1_H1 ;  /* 0x30000036ff367230 */ /* 0x000fe20000004100 */
[----:B------:R-:W-:Y:S01]  /*84f0*/  F2FP.F16.E5M2.UNPACK_B R70, R79 ;  /* 0x0000004fff46723e */ /* 0x000fe200020004ff */
[--C-:B------:R-:W-:Y:S01]  /*8500*/  HADD2.F32 R57, -RZ, R58.reuse.H0_H0 ;  /* 0x2000003aff397230 */ /* 0x100fe20000004100 */
[----:B------:R-:W-:Y:S01]  /*8510*/  F2FP.F16.E5M2.UNPACK_B R56, R75.H1 ;  /* 0x0000004bff38723e */ /* 0x000fe200030004ff */
[----:B------:R-:W-:Y:S01]  /*8520*/  HADD2.F32 R58, -RZ, R58.H1_H1 ;  /* 0x3000003aff3a7230 */ /* 0x000fe20000004100 */
[----:B------:R-:W-:Y:S01]  /*8530*/  F2FP.F16.E5M2.UNPACK_B R60, R76.H1 ;  /* 0x0000004cff3c723e */ /* 0x000fe200030004ff */
[--C-:B------:R-:W-:Y:S01]  /*8540*/  HADD2.F32 R61, -RZ, R62.reuse.H0_H0 ;  /* 0x2000003eff3d7230 */ /* 0x100fe20000004100 */
[----:B------:R-:W-:Y:S01]  /*8550*/  F2FP.F16.E5M2.UNPACK_B R64, R77.H1 ;  /* 0x0000004dff40723e */ /* 0x000fe200030004ff */
[----:B------:R-:W-:Y:S01]  /*8560*/  HADD2.F32 R62, -RZ, R62.H1_H1 ;  /* 0x3000003eff3e7230 */ /* 0x000fe20000004100 */
[----:B------:R-:W-:Y:S01]  /*8570*/  F2FP.F16.E5M2.UNPACK_B R68, R78.H1 ;  /* 0x0000004eff44723e */ /* 0x000fe200030004ff */
        /* <DEDUP_REMOVED lines=112> */
[----:B------:R-:W-:Y:S02]  /*8c80*/  UIADD3 UR4, UPT, UPT, UR44, 0x4200, URZ ;  /* 0x000042002c047890 */ /* 0x000fe4000fffe0ff */
[----:B------:R-:W-:Y:S01]  /*8c90*/  UIADD3 UR9, UPT, UPT, UR49, 0x80, URZ ;  /* 0x0000008031097890 */ /* 0x000fe2000fffe0ff */
[----:B------:R-:W-:Y:S01]  /*8ca0*/  UMOV UR10, UR50 ;  /* 0x00000032000a7c82 */ /* 0x000fe20008000000 */
[----:B------:R-:W-:Y:S02]  /*8cb0*/  UMOV UR11, UR36 ;  /* 0x00000024000b7c82 */ /* 0x000fe40008000000 */
        /* <DEDUP_REMOVED lines=8> */
.L_x_129:
[----:B------:R-:W-:Y:S05]  /*8d40*/  BSYNC.RECONVERGENT B0 ;  /* 0x0000000000007941 */ /* 0x000fea0003800200 */
.L_x_128:
        /* <DEDUP_REMOVED lines=16> */
.L_x_133:
[----:B------:R-:W-:Y:S05]  /*8e50*/  BSYNC B0 ;  /* 0x0000000000007941 */ /* 0x000fea0003800000 */
.L_x_132:
        /* <DEDUP_REMOVED lines=17> */
.L_x_131:
[----:B------:R-:W-:Y:S05]  /*8f70*/  BSYNC B1 ;  /* 0x0000000000017941 */ /* 0x000fea0003800000 */
.L_x_130:
        /* <DEDUP_REMOVED lines=21> */
.L_x_135:
[----:B------:R-:W-:Y:S01]  /*90d0*/  ISETP.NE.AND P0, PT, R97, RZ, PT ;  /* 0x000000ff6100720c */ /* 0x000fe20003f05270 */
[----:B------:R-:W-:Y:S05]  /*90e0*/  WARPSYNC.ALL ;  /* 0x0000000000007948 */ /* 0x000fea0003800000 */
[----:B------:R-:W-:Y:S01]  /*90f0*/  R2UR UR4, R39 ;  /* 0x00000000270472ca */ /* 0x000fe200000e0000 */
[----:B------:R-:W2:Y:S01]  /*9100*/  S2UR UR6, SR_CgaCtaId ;  /* 0x00000000000679c3 */ /* 0x000ea20000008800 */
[-C--:B------:R-:W-:Y:S01]  /*9110*/  F2FP.F16.E5M2.UNPACK_B R42, R72.reuse ;  /* 0x00000048ff2a723e */ /* 0x080fe200020004ff */
[----:B------:R-:W-:Y:S01]  /*9120*/  BSSY.RECONVERGENT B0, `(.L_x_136) ;  /* 0x000009b000007945 */ /* 0x000fe20003800200 */
[----:B------:R-:W-:Y:S02]  /*9130*/  F2FP.F16.E5M2.UNPACK_B R72, R72.H1 ;  /* 0x00000048ff48723e */ /* 0x000fe400030004ff */
[-C--:B------:R-:W-:Y:S01]  /*9140*/  F2FP.F16.E5M2.UNPACK_B R46, R73.reuse ;  /* 0x00000049ff2e723e */ /* 0x080fe200020004ff */
[--C-:B------:R-:W-:Y:S01]  /*9150*/  HADD2.F32 R40, -RZ, R42.reuse.H0_H0 ;  /* 0x2000002aff287230 */ /* 0x100fe20000004100 */
[----:B------:R-:W-:Y:S01]  /*9160*/  F2FP.F16.E5M2.UNPACK_B R73, R73.H1 ;  /* 0x00000049ff49723e */ /* 0x000fe200030004ff */
[----:B------:R-:W-:Y:S01]  /*9170*/  HADD2.F32 R42, -RZ, R42.H1_H1 ;  /* 0x3000002aff2a7230 */ /* 0x000fe20000004100 */
[-C--:B------:R-:W-:Y:S01]  /*9180*/  F2FP.F16.E5M2.UNPACK_B R50, R74.reuse ;  /* 0x0000004aff32723e */ /* 0x080fe200020004ff */
[----:B------:R-:W-:Y:S01]  /*9190*/  HADD2.F32 R43, -RZ, R72.H0_H0 ;  /* 0x20000048ff2b7230 */ /* 0x000fe20000004100 */
[----:B------:R-:W-:Y:S01]  /*91a0*/  F2FP.F16.E5M2.UNPACK_B R74, R74.H1 ;  /* 0x0000004aff4a723e */ /* 0x000fe200030004ff */
[----:B------:R-:W-:Y:S01]  /*91b0*/  LDTM.16dp32bit_t0_t15.x32 R4, tmem[UR4+0xc0] ;  /* 0x0000c004000479ee */ /* 0x000fe20008a80000 */
[----:B------:R-:W3:Y:S01]  /*91c0*/  LDTM.16dp32bit_t16_t31.x32 R4, tmem[UR4+0xe0] ;  /* 0x0000e004000479ee */ /* 0x000ee20008aa0000 */
[----:B------:R-:W-:Y:S01]  /*91d0*/  NOP ;  /* 0x0000000000007918 */ /* 0x000fe20000000000 */
[--C-:B------:R-:W-:Y:S01]  /*91e0*/  HADD2.F32 R45, -RZ, R46.reuse.H0_H0 ;  /* 0x2000002eff2d7230 */ /* 0x100fe20000004100 */
[----:B------:R-:W-:Y:S01]  /*91f0*/  R2UR UR5, R71 ;  /* 0x00000000470572ca */ /* 0x000fe200000e0000 */
[----:B------:R-:W-:Y:S01]  /*9200*/  HADD2.F32 R46, -RZ, R46.H1_H1 ;  /* 0x3000002eff2e7230 */ /* 0x000fe20000004100 */
[----:B------:R-:W-:Y:S01]  /*9210*/  F2FP.F16.E5M2.UNPACK_B R54, R75 ;  /* 0x0000004bff36723e */ /* 0x000fe200020004ff */
        /* <DEDUP_REMOVED lines=10> */
[----:B------:R-:W-:Y:S01]  /*92c0*/  UIADD3 UR4, UPT, UPT, UR5, 0x130, URZ ;  /* 0x0000013005047890 */ /* 0x000fe2000fffe0ff */
[----:B------:R-:W-:Y:S01]  /*92d0*/  HADD2.F32 R59, -RZ, R58.H1_H1 ;  /* 0x3000003aff3b7230 */ /* 0x000fe20000004100 */
[----:B------:R-:W-:Y:S01]  /*92e0*/  F2FP.F16.E5M2.UNPACK_B R76, R76.H1 ;  /* 0x0000004cff4c723e */ /* 0x000fe200030004ff */
[--C-:B------:R-:W-:Y:S01]  /*92f0*/  HADD2.F32 R60, -RZ, R62.reuse.H0_H0 ;  /* 0x2000003eff3c7230 */ /* 0x100fe20000004100 */
[----:B------:R-:W-:Y:S01]  /*9300*/  F2FP.F16.E5M2.UNPACK_B R77, R77.H1 ;  /* 0x0000004dff4d723e */ /* 0x000fe200030004ff */
[----:B------:R-:W-:Y:S01]  /*9310*/  HADD2.F32 R63, -RZ, R62.H1_H1 ;  /* 0x3000003eff3f7230 */ /* 0x000fe20000004100 */
[----:B------:R-:W-:Y:S01]  /*9320*/  F2FP.F16.E5M2.UNPACK_B R78, R78.H1 ;  /* 0x0000004eff4e723e */ /* 0x000fe200030004ff */
[--C-:B------:R-:W-:Y:S01]  /*9330*/  HADD2.F32 R64, -RZ, R66.reuse.H0_H0 ;  /* 0x20000042ff407230 */ /* 0x100fe20000004100 */
[----:B--2---:R-:W-:Y:S01]  /*9340*/  UPRMT UR4, UR6, 0x654, UR4 ;  /* 0x0000065406047896 */ /* 0x004fe20008000004 */
        /* <DEDUP_REMOVED lines=8> */
[----:B------:R-:W-:Y:S01]  /*93d0*/  SYNCS.ARRIVE.TRANS64.RED.A1T0 RZ, [UR4], RZ ;  /* 0x000000ffffff79a7 */ /* 0x000fe20008100404 */
[C---:B------:R-:W-:Y:S01]  /*93e0*/  FMUL R16, R38.reuse, R16 ;  /* 0x0000001026107220 */ /* 0x040fe20000400000 */
[C---:B------:R-:W-:Y:S01]  /*93f0*/  FMUL R17, R38.reuse, R17 ;  /* 0x0000001126117220 */ /* 0x040fe20000400000 */
[C---:B------:R-:W-:Y:S01]  /*9400*/  FMUL R0, R38.reuse, R20 ;  /* 0x0000001426007220 */ /* 0x040fe20000400000 */
[C---:B------:R-:W-:Y:S01]  /*9410*/  FMUL R2, R38.reuse, R21 ;  /* 0x0000001526027220 */ /* 0x040fe20000400000 */
[C---:B------:R-:W-:Y:S01]  /*9420*/  FMUL R20, R38.reuse, R25 ;  /* 0x0000001926147220 */ /* 0x040fe20000400000 */
[----:B------:R-:W-:Y:S02]  /*9430*/  HADD2.F32 R67, -RZ, R66.H1_H1 ;  /* 0x30000042ff437230 */ /* 0x000fe40000004100 */
[C---:B------:R-:W-:Y:S01]  /*9440*/  FMUL R6, R38.reuse, R6 ;  /* 0x0000000626067220 */ /* 0x040fe20000400000 */
[----:B------:R-:W-:Y:S02]  /*9450*/  HADD2.F32 R44, -RZ, R72.H1_H1 ;  /* 0x30000048ff2c7230 */ /* 0x000fe40000004100 */
[C---:B------:R-:W-:Y:S01]  /*9460*/  FMUL R7, R38.reuse, R7 ;  /* 0x0000000726077220 */ /* 0x040fe20000400000 */
[--C-:B------:R-:W-:Y:S02]  /*9470*/  HADD2.F32 R47, -RZ, R73.reuse.H0_H0 ;  /* 0x20000049ff2f7230 */ /* 0x100fe40000004100 */
[C---:B------:R-:W-:Y:S01]  /*9480*/  FFMA R6, R41.reuse, R43, R6 ;  /* 0x0000002b29067223 */ /* 0x040fe20000000006 */
[--C-:B------:R-:W-:Y:S02]  /*9490*/  HADD2.F32 R40, -RZ, R68.reuse.H0_H0 ;  /* 0x20000044ff287230 */ /* 0x100fe40000004100 */
[C---:B------:R-:W-:Y:S01]  /*94a0*/  FFMA R7, R41.reuse, R44, R7 ;  /* 0x0000002c29077223 */ /* 0x040fe20000000007 */
[C---:B------:R-:W-:Y:S01]  /*94b0*/  FFMA R8, R41.reuse, R45, R8 ;  /* 0x0000002d29087223 */ /* 0x040fe20000000008 */
[----:B------:R-:W-:Y:S01]  /*94c0*/  FFMA R9, R41, R46, R9 ;  /* 0x0000002e29097223 */ /* 0x000fe20000000009 */
[----:B------:R-:W-:Y:S02]  /*94d0*/  HADD2.F32 R43, -RZ, R68.H1_H1 ;  /* 0x30000044ff2b7230 */ /* 0x000fe40000004100 */
[C---:B------:R-:W-:Y:S01]  /*94e0*/  FMUL R10, R38.reuse, R10 ;  /* 0x0000000a260a7220 */ /* 0x040fe20000400000 */
[----:B------:R-:W-:Y:S01]  /*94f0*/  HADD2.F32 R48, -RZ, R73.H1_H1 ;  /* 0x30000049ff307230 */ /* 0x000fe20000004100 */
[----:B------:R-:W-:Y:S01]  /*9500*/  F2FP.SATFINITE.E5M2.F32.PACK_AB_MERGE_C R100, R7, R6, RZ ;  /* 0x000000060764723e */ /* 0x000fe200048060ff */
[C---:B------:R-:W-:Y:S01]  /*9510*/  FMUL R7, R38.reuse, R24 ;  /* 0x0000001826077220 */ /* 0x040fe20000400000 */
[----:B------:R-:W-:Y:S01]  /*9520*/  FFMA R10, R41, R47, R10 ;  /* 0x0000002f290a7223 */ /* 0x000fe2000000000a */
[C---:B------:R-:W-:Y:S01]  /*9530*/  FMUL R24, R38.reuse, R29 ;  /* 0x0000001d26187220 */ /* 0x040fe20000400000 */
[----:B------:R-:W-:Y:S01]  /*9540*/  F2FP.SATFINITE.E5M2.F32.PACK_AB_MERGE_C R100, R5, R4, R100 ;  /* 0x000000040564723e */ /* 0x000fe20004806064 */
[C---:B------:R-:W-:Y:S01]  /*9550*/  FMUL R11, R38.reuse, R11 ;  /* 0x0000000b260b7220 */ /* 0x040fe20000400000 */
[--C-:B------:R-:W-:Y:S02]  /*9560*/  HADD2.F32 R51, -RZ, R74.reuse.H0_H0 ;  /* 0x2000004aff337230 */ /* 0x100fe40000004100 */
[C---:B------:R-:W-:Y:S01]  /*9570*/  FMUL R14, R38.reuse, R14 ;  /* 0x0000000e260e7220 */ /* 0x040fe20000400000 */
[----:B------:R-:W-:Y:S02]  /*9580*/  HADD2.F32 R52, -RZ, R74.H1_H1 ;  /* 0x3000004aff347230 */ /* 0x000fe40000004100 */
[C---:B------:R-:W-:Y:S01]  /*9590*/  FFMA R11, R41.reuse, R48, R11 ;  /* 0x00000030290b7223 */ /* 0x040fe2000000000b */
[C---:B------:R-:W-:Y:S01]  /*95a0*/  FFMA R12, R41.reuse, R49, R12 ;  /* 0x00000031290c7223 */ /* 0x040fe2000000000c */
[C---:B------:R-:W-:Y:S01]  /*95b0*/  FFMA R13, R41.reuse, R50, R13 ;  /* 0x00000032290d7223 */ /* 0x040fe2000000000d */
[----:B------:R-:W-:Y:S01]  /*95c0*/  FFMA R14, R41, R51, R14 ;  /* 0x00000033290e7223 */ /* 0x000fe2000000000e */
[C---:B------:R-:W-:Y:S01]  /*95d0*/  FMUL R15, R38.reuse, R15 ;  /* 0x0000000f260f7220 */ /* 0x040fe20000400000 */
[--C-:B------:R-:W-:Y:S01]  /*95e0*/  HADD2.F32 R55, -RZ, R75.reuse.H0_H0 ;  /* 0x2000004bff377230 */ /* 0x100fe20000004100 */
[----:B------:R-:W-:Y:S01]  /*95f0*/  F2FP.SATFINITE.E5M2.F32.PACK_AB_MERGE_C R101, R11, R10, RZ ;  /* 0x0000000a0b65723e */ /* 0x000fe200048060ff */
[----:B------:R-:W-:Y:S02]  /*9600*/  HADD2.F32 R56, -RZ, R75.H1_H1 ;  /* 0x3000004bff387230 */ /* 0x000fe40000004100 */
[C---:B------:R-:W-:Y:S01]  /*9610*/  FFMA R15, R41.reuse, R52, R15 ;  /* 0x00000034290f7223 */ /* 0x040fe2000000000f */
[----:B------:R-:W-:Y:S01]  /*9620*/  FFMA R16, R41, R53, R16 ;  /* 0x0000003529107223 */ /* 0x000fe20000000010 */
[----:B------:R-:W-:Y:S01]  /*9630*/  F2FP.SATFINITE.E5M2.F32.PACK_AB_MERGE_C R101, R9, R8, R101 ;  /* 0x000000080965723e */ /* 0x000fe20004806065 */
[----:B------:R-:W-:Y:S01]  /*9640*/  FFMA R17, R41, R54, R17 ;  /* 0x0000003629117223 */ /* 0x000fe20000000011 */
[C---:B------:R-:W-:Y:S01]  /*9650*/  FMUL R18, R38.reuse, R18 ;  /* 0x0000001226127220 */ /* 0x040fe20000400000 */
[----:B------:R-:W-:Y:S01]  /*9660*/  F2FP.SATFINITE.E5M2.F32.PACK_AB_MERGE_C R102, R15, R14, RZ ;  /* 0x0000000e0f66723e */ /* 0x000fe200048060ff */
[C---:B------:R-:W-:Y:S01]  /*9670*/  FMUL R19, R38.reuse, R19 ;  /* 0x0000001326137220 */ /* 0x040fe20000400000 */
[--C-:B------:R-:W-:Y:S02]  /*9680*/  HADD2.F32 R58, -RZ, R76.reuse.H0_H0 ;  /* 0x2000004cff3a7230 */ /* 0x100fe40000004100 */
[----:B------:R-:W-:Y:S01]  /*9690*/  FFMA R18, R41, R55, R18 ;  /* 0x0000003729127223 */ /* 0x000fe20000000012 */
[----:B------:R-:W-:Y:S01]  /*96a0*/  F2FP.SATFINITE.E5M2.F32.PACK_AB_MERGE_C R102, R13, R12, R102 ;  /* 0x0000000c0d66723e */ /* 0x000fe20004806066 */
[C---:B------:R-:W-:Y:S01]  /*96b0*/  FFMA R19, R41.reuse, R56, R19 ;  /* 0x0000003829137223 */ /* 0x040fe20000000013 */
[----:B------:R-:W-:Y:S02]  /*96c0*/  HADD2.F32 R61, -RZ, R76.H1_H1 ;  /* 0x3000004cff3d7230 */ /* 0x000fe40000004100 */
[C---:B------:R-:W-:Y:S01]  /*96d0*/  FMUL R3, R38.reuse, R22 ;  /* 0x0000001626037220 */ /* 0x040fe20000400000 */
        /* <DEDUP_REMOVED lines=10> */
[C---:B------:R-:W-:Y:S01]  /*9780*/  FMUL R23, R38.reuse, R28 ;  /* 0x0000001c26177220 */ /* 0x040fe20000400000 */
[----:B------:R-:W-:Y:S01]  /*9790*/  F2FP.F16.E5M2.UNPACK_B R79, R79.H1 ;  /* 0x0000004fff4f723e */ /* 0x000fe200030004ff */
        /* <DEDUP_REMOVED lines=9> */
[C---:B------:R-:W-:Y:S01]  /*9830*/  FFMA R24, R41.reuse, R67, R24 ;  /* 0x0000004329187223 */ /* 0x040fe20000000018 */
[C---:B------:R-:W-:Y:S01]  /*9840*/  FMUL R28, R38.reuse, R33 ;  /* 0x00000021261c7220 */ /* 0x040fe20000400000 */
[--C-:B------:R-:W-:Y:S02]  /*9850*/  HADD2.F32 R42, -RZ, R79.reuse.H0_H0 ;  /* 0x2000004fff2a7230 */ /* 0x100fe40000004100 */
[C---:B------:R-:W-:Y:S01]  /*9860*/  FFMA R25, R41.reuse, R66, R25 ;  /* 0x0000004229197223 */ /* 0x040fe20000000019 */
[----:B------:R-:W-:Y:S02]  /*9870*/  HADD2.F32 R71, -RZ, R79.H1_H1 ;  /* 0x3000004fff477230 */ /* 0x000fe40000004100 */
[C---:B------:R-:W-:Y:S01]  /*9880*/  FMUL R29, R38.reuse, R34 ;  /* 0x00000022261d7220 */ /* 0x040fe20000400000 */
        /* <DEDUP_REMOVED lines=9> */
[----:B-1----:R-:W-:Y:S01]  /*9920*/  F2FP.SATFINITE.E5M2.F32.PACK_AB_MERGE_C R105, R22, R21, RZ ;  /* 0x000000151669723e */ /* 0x002fe200048060ff */
[----:B------:R1:W-:Y:S01]  /*9930*/  STS.128 [R84+UR44+0x5200], R100 ;  /* 0x0052006454007988 */ /* 0x0003e20008000c2c */
[----:B------:R-:W-:Y:S02]  /*9940*/  F2FP.SATFINITE.E5M2.F32.PACK_AB_MERGE_C R64, R26, R25, RZ ;  /* 0x000000191a40723e */ /* 0x000fe400048060ff */
[----:B------:R-:W-:Y:S02]  /*9950*/  F2FP.SATFINITE.E5M2.F32.PACK_AB_MERGE_C R67, R30, R29, RZ ;  /* 0x0000001d1e43723e */ /* 0x000fe400048060ff */
[----:B------:R-:W-:Y:S02]  /*9960*/  F2FP.SATFINITE.E5M2.F32.PACK_AB_MERGE_C R104, R2, R0, R3 ;  /* 0x000000000268723e */ /* 0x000fe40004806003 */
[----:B------:R-:W-:Y:S02]  /*9970*/  F2FP.SATFINITE.E5M2.F32.PACK_AB_MERGE_C R105, R20, R7, R105 ;  /* 0x000000071469723e */ /* 0x000fe40004806069 */
[----:B------:R-:W-:Y:S02]  /*9980*/  F2FP.SATFINITE.E5M2.F32.PACK_AB_MERGE_C R106, R24, R23, R64 ;  /* 0x00000017186a723e */ /* 0x000fe40004806040 */
[----:B------:R-:W-:Y:S02]  /*9990*/  F2FP.SATFINITE.E5M2.F32.PACK_AB_MERGE_C R107, R28, R27, R67 ;  /* 0x0000001b1c6b723e */ /* 0x000fe40004806043 */
[----:B------:R-:W-:Y:S03]  /*99a0*/  IADD3 R36, PT, PT, R36, 0x1, RZ ;  /* 0x0000000124247810 */ /* 0x000fe60007ffe0ff */
        /* <DEDUP_REMOVED lines=18> */
.L_x_137:
[----:B------:R-:W-:Y:S05]  /*9ad0*/  BSYNC.RECONVERGENT B0 ;  /* 0x0000000000007941 */ /* 0x000fea0003800200 */
.L_x_136:
[----:B------:R-:W-:Y:S01]  /*9ae0*/  R2UR UR4, R87 ;  /* 0x00000000570472ca */ /* 0x000fe200000e0000 */
[----:B------:R-:W-:Y:S01]  /*9af0*/  BAR.SYNC.DEFER_BLOCKING 0x1, 0x80 ;  /* 0x0042000000007b1d */ /* 0x000fe20000010000 */
[C---:B------:R-:W-:Y:S01]  /*9b00*/  ISETP.NE.AND P0, PT, R89.reuse, 0x2, PT ;  /* 0x000000025900780c */ /* 0x040fe20003f05270 */
[----:B------:R-:W-:Y:S01]  /*9b10*/  UISETP.NE.AND UP0, UPT, UR45, URZ, UPT ;  /* 0x000000ff2d00728c */ /* 0x000fe2000bf05270 */
[----:B------:R-:W-:Y:S01]  /*9b20*/  ISETP.NE.AND P1, PT, R36, 0x4, PT ;  /* 0x000000042400780c */ /* 0x000fe20003f25270 */
[----:B------:R-:W-:Y:S01]  /*9b30*/  UIADD3 UR16, UPT, UPT, UR38, UR59, URZ ;  /* 0x0000003b26107290 */ /* 0x000fe2000fffe0ff */
[----:B------:R-:W-:Y:S02]  /*9b40*/  SEL R5, RZ, 0x1, P0 ;  /* 0x00000001ff057807 */ /* 0x000fe40000000000 */
[----:B------:R-:W-:Y:S02]  /*9b50*/  SEL R3, RZ, 0x1, P1 ;  /* 0x00000001ff037807 */ /* 0x000fe40000800000 */
[----:B------:R-:W-:Y:S02]  /*9b60*/  LOP3.LUT R92, R92, R5, RZ, 0x3c, !PT ;  /* 0x000000055c5c7212 */ /* 0x000fe400078e3cff */
[----:B------:R-:W-:Y:S01]  /*9b70*/  LOP3.LUT R94, R94, R3, RZ, 0x3c, !PT ;  /* 0x000000035e5e7212 */ /* 0x000fe200078e3cff */
[----:B------:R-:W-:Y:S01]  /*9b80*/  UIADD3 UR20, UPT, UPT, UR37, UR4, URZ ;  /* 0x0000000425147290 */ /* 0x000fe2000fffe0ff */
[----:B------:R-:W-:Y:S02]  /*9b90*/  SEL R89, R89, RZ, P0 ;  /* 0x000000ff59597207 */ /* 0x000fe40000000000 */
[----:B------:R-:W-:Y:S01]  /*9ba0*/  SEL R36, R36, RZ, P1 ;  /* 0x000000ff24247207 */ /* 0x000fe20000800000 */
[----:B------:R-:W-:Y:S01]  /*9bb0*/  UMOV UR36, UR58 ;  /* 0x0000003a00247c82 */ /* 0x000fe20008000000 */
[----:B------:R-:W-:Y:S07]  /*9bc0*/  BRA.U UP0, `(.L_x_138) ;  /* 0xffffffb900e07547 */ /* 0x000fee000b83ffff */
[----:B------:R-:W-:Y:S05]  /*9bd0*/  EXIT ;  /* 0x000000000000794d */ /* 0x000fea0003800000 */
.L_x_25:
[----:B-1----:R1:W2:Y:S02]  /*9be0*/  SYNCS.PHASECHK.TRANS64.TRYWAIT P0, [R0+URZ+0x160], R3 ;  /* 0x00016003000075a7 */ /* 0x0022a400080011ff */
[----:B--2---:R-:W-:Y:S05]  /*9bf0*/  @!P0 NANOSLEEP.SYNCS 0x989680 ;  /* 0x009896800000895d */ /* 0x004fea0003900000 */
[----:B------:R-:W2:Y:S02]  /*9c00*/  @!P0 SYNCS.PHASECHK.TRANS64 P0, [R0+URZ+0x160], R3 ;  /* 0x00016003000085a7 */ /* 0x000ea400080010ff */
[----:B--2---:R-:W-:Y:S05]  /*9c10*/  @!P0 BRA `(.L_x_25) ;  /* 0xfffffffc00f08947 */ /* 0x004fea000383ffff */
[----:B------:R-:W-:Y:S05]  /*9c20*/  BRA `(.L_x_139) ;  /* 0xffffff7c00b87947 */ /* 0x000fea000383ffff */
.L_x_28:
[----:B-1----:R-:W-:-:S07]  /*9c30*/  MOV R0, UR33 ;  /* 0x0000002100007c02 */ /* 0x002fce0008000f00 */
.L_x_140:
[----:B-1----:R1:W2:Y:S02]  /*9c40*/  SYNCS.PHASECHK.TRANS64.TRYWAIT P0, [R0+URZ+0x50], R3 ;  /* 0x00005003000075a7 */ /* 0x0022a400080011ff */
[----:B--2---:R-:W-:Y:S05]  /*9c50*/  @!P0 NANOSLEEP.SYNCS 0x989680 ;  /* 0x009896800000895d */ /* 0x004fea0003900000 */
[----:B------:R-:W2:Y:S02]  /*9c60*/  @!P0 SYNCS.PHASECHK.TRANS64 P0, [R0+URZ+0x50], R3 ;  /* 0x00005003000085a7 */ /* 0x000ea400080010ff */
[----:B--2---:R-:W-:Y:S05]  /*9c70*/  @!P0 BRA `(.L_x_140) ;  /* 0xfffffffc00f08947 */ /* 0x004fea000383ffff */
[----:B------:R-:W-:Y:S05]  /*9c80*/  BRA `(.L_x_27) ;  /* 0xffffff7c00fc7947 */ /* 0x000fea000383ffff */
.L_x_35:
[----:B-1----:R-:W-:-:S07]  /*9c90*/  MOV R0, UR17 ;  /* 0x0000001100007c02 */ /* 0x002fce0008000f00 */
.L_x_141:
[----:B-1----:R1:W2:Y:S02]  /*9ca0*/  SYNCS.PHASECHK.TRANS64.TRYWAIT P0, [R0+URZ+0x50], R3 ;  /* 0x00005003000075a7 */ /* 0x0022a400080011ff */
[----:B--2---:R-:W-:Y:S05]  /*9cb0*/  @!P0 NANOSLEEP.SYNCS 0x989680 ;  /* 0x009896800000895d */ /* 0x004fea0003900000 */
[----:B------:R-:W2:Y:S02]  /*9cc0*/  @!P0 SYNCS.PHASECHK.TRANS64 P0, [R0+URZ+0x50], R3 ;  /* 0x00005003000085a7 */ /* 0x000ea400080010ff */
[----:B--2---:R-:W-:Y:S05]  /*9cd0*/  @!P0 BRA `(.L_x_141) ;  /* 0xfffffffc00f08947 */ /* 0x004fea000383ffff */
[----:B------:R-:W-:Y:S05]  /*9ce0*/  BRA `(.L_x_34) ;  /* 0xffffff8000bc7947 */ /* 0x000fea000383ffff */
.L_x_40:
[----:B-1----:R1:W2:Y:S02]  /*9cf0*/  SYNCS.PHASECHK.TRANS64.TRYWAIT P0, [R3+URZ+0xf0], R0 ;  /* 0x0000f000030075a7 */ /* 0x0022a400080011ff */
[----:B--2---:R-:W-:Y:S05]  /*9d00*/  @!P0 NANOSLEEP.SYNCS 0x989680 ;  /* 0x009896800000895d */ /* 0x004fea0003900000 */
[----:B------:R-:W2:Y:S02]  /*9d10*/  @!P0 SYNCS.PHASECHK.TRANS64 P0, [R3+URZ+0xf0], R0 ;  /* 0x0000f000030085a7 */ /* 0x000ea400080010ff */
[----:B--2---:R-:W-:Y:S05]  /*9d20*/  @!P0 BRA `(.L_x_40) ;  /* 0xfffffffc00f08947 */ /* 0x004fea000383ffff */
[----:B------:R-:W-:Y:S05]  /*9d30*/  BRA `(.L_x_142) ;  /* 0xffffff84005c7947 */ /* 0x000fea000383ffff */
.L_x_44:
[----:B-1----:R-:W-:-:S07]  /*9d40*/  MOV R0, UR4 ;  /* 0x0000000400007c02 */ /* 0x002fce0008000f00 */
.L_x_143:
[----:B-1----:R1:W2:Y:S02]  /*9d50*/  SYNCS.PHASECHK.TRANS64.TRYWAIT P0, [R0+URZ], R3 ;  /* 0x00000003000075a7 */ /* 0x0022a400080011ff */
[----:B--2---:R-:W-:Y:S05]  /*9d60*/  @!P0 NANOSLEEP.SYNCS 0x989680 ;  /* 0x009896800000895d */ /* 0x004fea0003900000 */
[----:B------:R-:W2:Y:S02]  /*9d70*/  @!P0 SYNCS.PHASECHK.TRANS64 P0, [R0+URZ], R3 ;  /* 0x00000003000085a7 */ /* 0x000ea400080010ff */
[----:B--2---:R-:W-:Y:S05]  /*9d80*/  @!P0 BRA `(.L_x_143) ;  /* 0xfffffffc00f08947 */ /* 0x004fea000383ffff */
[----:B------:R-:W-:Y:S05]  /*9d90*/  BRA `(.L_x_144) ;  /* 0xffffff8c00047947 */ /* 0x000fea000383ffff */
.L_x_45:
[----:B------:R-:W-:-:S07]  /*9da0*/  MOV R0, UR5 ;  /* 0x0000000500007c02 */ /* 0x000fce0008000f00 */
.L_x_145:
[----:B-1----:R1:W2:Y:S02]  /*9db0*/  SYNCS.PHASECHK.TRANS64.TRYWAIT P0, [R0+URZ], R3 ;  /* 0x00000003000075a7 */ /* 0x0022a400080011ff */
[----:B--2---:R-:W-:Y:S05]  /*9dc0*/  @!P0 NANOSLEEP.SYNCS 0x989680 ;  /* 0x009896800000895d */ /* 0x004fea0003900000 */
[----:B------:R-:W2:Y:S02]  /*9dd0*/  @!P0 SYNCS.PHASECHK.TRANS64 P0, [R0+URZ], R3 ;  /* 0x00000003000085a7 */ /* 0x000ea400080010ff */
[----:B--2---:R-:W-:Y:S05]  /*9de0*/  @!P0 BRA `(.L_x_145) ;  /* 0xfffffffc00f08947 */ /* 0x004fea000383ffff */
[----:B------:R-:W-:Y:S05]  /*9df0*/  BRA `(.L_x_146) ;  /* 0xffffff8c00107947 */ /* 0x000fea000383ffff */
.L_x_46:
[----:B------:R-:W-:-:S07]  /*9e00*/  MOV R0, UR5 ;  /* 0x0000000500007c02 */ /* 0x000fce0008000f00 */
.L_x_147:
[----:B-1----:R1:W2:Y:S02]  /*9e10*/  SYNCS.PHASECHK.TRANS64.TRYWAIT P0, [R0+URZ], R3 ;  /* 0x00000003000075a7 */ /* 0x0022a400080011ff */
[----:B--2---:R-:W-:Y:S05]  /*9e20*/  @!P0 NANOSLEEP.SYNCS 0x989680 ;  /* 0x009896800000895d */ /* 0x004fea0003900000 */
[----:B------:R-:W2:Y:S02]  /*9e30*/  @!P0 SYNCS.PHASECHK.TRANS64 P0, [R0+URZ], R3 ;  /* 0x00000003000085a7 */ /* 0x000ea400080010ff */
[----:B--2---:R-:W-:Y:S05]  /*9e40*/  @!P0 BRA `(.L_x_147) ;  /* 0xfffffffc00f08947 */ /* 0x004fea000383ffff */
[----:B------:R-:W-:Y:S05]  /*9e50*/  BRA `(.L_x_148) ;  /* 0xffffff8c001c7947 */ /* 0x000fea000383ffff */
.L_x_47:
[----:B------:R-:W-:-:S07]  /*9e60*/  MOV R0, UR5 ;  /* 0x0000000500007c02 */ /* 0x000fce0008000f00 */
.L_x_149:
[----:B-1----:R1:W2:Y:S02]  /*9e70*/  SYNCS.PHASECHK.TRANS64.TRYWAIT P0, [R0+URZ], R3 ;  /* 0x00000003000075a7 */ /* 0x0022a400080011ff */
[----:B--2---:R-:W-:Y:S05]  /*9e80*/  @!P0 NANOSLEEP.SYNCS 0x989680 ;  /* 0x009896800000895d */ /* 0x004fea0003900000 */
[----:B------:R-:W2:Y:S02]  /*9e90*/  @!P0 SYNCS.PHASECHK.TRANS64 P0, [R0+URZ], R3 ;  /* 0x00000003000085a7 */ /* 0x000ea400080010ff */
[----:B--2---:R-:W-:Y:S05]  /*9ea0*/  @!P0 BRA `(.L_x_149) ;  /* 0xfffffffc00f08947 */ /* 0x004fea000383ffff */
[----:B------:R-:W-:Y:S05]  /*9eb0*/  BRA `(.L_x_150) ;  /* 0xffffff8c00287947 */ /* 0x000fea000383ffff */
.L_x_48:
[----:B------:R-:W-:-:S07]  /*9ec0*/  MOV R0, UR5 ;  /* 0x0000000500007c02 */ /* 0x000fce0008000f00 */
.L_x_151:
[----:B-1----:R1:W2:Y:S02]  /*9ed0*/  SYNCS.PHASECHK.TRANS64.TRYWAIT P0, [R0+URZ], R3 ;  /* 0x00000003000075a7 */ /* 0x0022a400080011ff */
[----:B--2---:R-:W-:Y:S05]  /*9ee0*/  @!P0 NANOSLEEP.SYNCS 0x989680 ;  /* 0x009896800000895d */ /* 0x004fea0003900000 */
[----:B------:R-:W2:Y:S02]  /*9ef0*/  @!P0 SYNCS.PHASECHK.TRANS64 P0, [R0+URZ], R3 ;  /* 0x00000003000085a7 */ /* 0x000ea400080010ff */
[----:B--2---:R-:W-:Y:S05]  /*9f00*/  @!P0 BRA `(.L_x_151) ;  /* 0xfffffffc00f08947 */ /* 0x004fea000383ffff */
[----:B------:R-:W-:Y:S05]  /*9f10*/  BRA `(.L_x_152) ;  /* 0xffffff8c00347947 */ /* 0x000fea000383ffff */
.L_x_49:
[----:B------:R-:W-:-:S07]  /*9f20*/  MOV R0, UR5 ;  /* 0x0000000500007c02 */ /* 0x000fce0008000f00 */
.L_x_153:
[----:B-1----:R1:W2:Y:S02]  /*9f30*/  SYNCS.PHASECHK.TRANS64.TRYWAIT P0, [R0+URZ], R3 ;  /* 0x00000003000075a7 */ /* 0x0022a400080011ff */
[----:B--2---:R-:W-:Y:S05]  /*9f40*/  @!P0 NANOSLEEP.SYNCS 0x989680 ;  /* 0x009896800000895d */ /* 0x004fea0003900000 */
[----:B------:R-:W2:Y:S02]  /*9f50*/  @!P0 SYNCS.PHASECHK.TRANS64 P0, [R0+URZ], R3 ;  /* 0x00000003000085a7 */ /* 0x000ea400080010ff */
[----:B--2---:R-:W-:Y:S05]  /*9f60*/  @!P0 BRA `(.L_x_153) ;  /* 0xfffffffc00f08947 */ /* 0x004fea000383ffff */
[----:B------:R-:W-:Y:S05]  /*9f70*/  BRA `(.L_x_154) ;  /* 0xffffff8c00407947 */ /* 0x000fea000383ffff */
.L_x_50:
[----:B------:R-:W-:-:S07]  /*9f80*/  MOV R0, UR5 ;  /* 0x0000000500007c02 */ /* 0x000fce0008000f00 */
.L_x_155:
[----:B-1----:R1:W2:Y:S02]  /*9f90*/  SYNCS.PHASECHK.TRANS64.TRYWAIT P0, [R0+URZ], R3 ;  /* 0x00000003000075a7 */ /* 0x0022a400080011ff */
[----:B--2---:R-:W-:Y:S05]  /*9fa0*/  @!P0 NANOSLEEP.SYNCS 0x989680 ;  /* 0x009896800000895d */ /* 0x004fea0003900000 */
[----:B------:R-:W2:Y:S02]  /*9fb0*/  @!P0 SYNCS.PHASECHK.TRANS64 P0, [R0+URZ], R3 ;  /* 0x00000003000085a7 */ /* 0x000ea400080010ff */
[----:B--2---:R-:W-:Y:S05]  /*9fc0*/  @!P0 BRA `(.L_x_155) ;  /* 0xfffffffc00f08947 */ /* 0x004fea000383ffff */
[----:B------:R-:W-:Y:S05]  /*9fd0*/  BRA `(.L_x_156) ;  /* 0xffffff8c004c7947 */ /* 0x000fea000383ffff */
.L_x_51:
[----:B------:R-:W-:-:S07]  /*9fe0*/  MOV R0, UR5 ;  /* 0x0000000500007c02 */ /* 0x000fce0008000f00 */
.L_x_157:
[----:B-1----:R1:W2:Y:S02]  /*9ff0*/  SYNCS.PHASECHK.TRANS64.TRYWAIT P0, [R0+URZ], R3 ;  /* 0x00000003000075a7 */ /* 0x0022a400080011ff */
[----:B--2---:R-:W-:Y:S05]  /*a000*/  @!P0 NANOSLEEP.SYNCS 0x989680 ;  /* 0x009896800000895d */ /* 0x004fea0003900000 */
[----:B------:R-:W2:Y:S02]  /*a010*/  @!P0 SYNCS.PHASECHK.TRANS64 P0, [R0+URZ], R3 ;  /* 0x00000003000085a7 */ /* 0x000ea400080010ff */
[----:B--2---:R-:W-:Y:S05]  /*a020*/  @!P0 BRA `(.L_x_157) ;  /* 0xfffffffc00f08947 */ /* 0x004fea000383ffff */
[----:B------:R-:W-:Y:S05]  /*a030*/  BRA `(.L_x_158) ;  /* 0xffffff8c00587947 */ /* 0x000fea000383ffff */
.L_x_52:
[----:B------:R-:W-:-:S07]  /*a040*/  MOV R0, UR5 ;  /* 0x0000000500007c02 */ /* 0x000fce0008000f00 */
.L_x_159:
[----:B-1----:R1:W2:Y:S02]  /*a050*/  SYNCS.PHASECHK.TRANS64.TRYWAIT P0, [R0+URZ], R3 ;  /* 0x00000003000075a7 */ /* 0x0022a400080011ff */
[----:B--2---:R-:W-:Y:S05]  /*a060*/  @!P0 NANOSLEEP.SYNCS 0x989680 ;  /* 0x009896800000895d */ /* 0x004fea0003900000 */
[----:B------:R-:W2:Y:S02]  /*a070*/  @!P0 SYNCS.PHASECHK.TRANS64 P0, [R0+URZ], R3 ;  /* 0x00000003000085a7 */ /* 0x000ea400080010ff */
[----:B--2---:R-:W-:Y:S05]  /*a080*/  @!P0 BRA `(.L_x_159) ;  /* 0xfffffffc00f08947 */ /* 0x004fea000383ffff */
[----:B------:R-:W-:Y:S05]  /*a090*/  BRA `(.L_x_160) ;  /* 0xffffff8c00647947 */ /* 0x000fea000383ffff */
.L_x_55:
[----:B--2---:R2:W3:Y:S02]  /*a0a0*/  SYNCS.PHASECHK.TRANS64.TRYWAIT P0, [R2+URZ+0x150], R5 ;  /* 0x00015005020075a7 */ /* 0x0044e400080011ff */
[----:B---3--:R-:W-:Y:S05]  /*a0b0*/  @!P0 NANOSLEEP.SYNCS 0x989680 ;  /* 0x009896800000895d */ /* 0x008fea0003900000 */
[----:B------:R-:W3:Y:S02]  /*a0c0*/  @!P0 SYNCS.PHASECHK.TRANS64 P0, [R2+URZ+0x150], R5 ;  /* 0x00015005020085a7 */ /* 0x000ee400080010ff */
[----:B---3--:R-:W-:Y:S05]  /*a0d0*/  @!P0 BRA `(.L_x_55) ;  /* 0xfffffffc00f08947 */ /* 0x008fea000383ffff */
[----:B------:R-:W-:Y:S05]  /*a0e0*/  BRA `(.L_x_161) ;  /* 0xffffff8c00c87947 */ /* 0x000fea000383ffff */
.L_x_56:
[----:B------:R-:W-:-:S07]  /*a0f0*/  MOV R2, UR4 ;  /* 0x0000000400027c02 */ /* 0x000fce0008000f00 */
.L_x_162:
[----:B--2---:R2:W3:Y:S02]  /*a100*/  SYNCS.PHASECHK.TRANS64.TRYWAIT P0, [R2+URZ+0x100], R5 ;  /* 0x00010005020075a7 */ /* 0x0044e400080011ff */
[----:B---3--:R-:W-:Y:S05]  /*a110*/  @!P0 NANOSLEEP.SYNCS 0x989680 ;  /* 0x009896800000895d */ /* 0x008fea0003900000 */
[----:B------:R-:W3:Y:S02]  /*a120*/  @!P0 SYNCS.PHASECHK.TRANS64 P0, [R2+URZ+0x100], R5 ;  /* 0x00010005020085a7 */ /* 0x000ee400080010ff */
[----:B---3--:R-:W-:Y:S05]  /*a130*/  @!P0 BRA `(.L_x_162) ;  /* 0xfffffffc00f08947 */ /* 0x008fea000383ffff */
[----:B------:R-:W-:Y:S05]  /*a140*/  BRA `(.L_x_163) ;  /* 0xffffff8c00d87947 */ /* 0x000fea000383ffff */
.L_x_57:
[----:B--2---:R2:W3:Y:S02]  /*a150*/  SYNCS.PHASECHK.TRANS64.TRYWAIT P1, [R2+URZ+0xf0], R5 ;  /* 0x0000f005020075a7 */ /* 0x0044e400080211ff */
[----:B---3--:R-:W-:Y:S05]  /*a160*/  @!P1 NANOSLEEP.SYNCS 0x989680 ;  /* 0x009896800000995d */ /* 0x008fea0003900000 */
[----:B------:R-:W3:Y:S02]  /*a170*/  @!P1 SYNCS.PHASECHK.TRANS64 P1, [R2+URZ+0xf0], R5 ;  /* 0x0000f005020095a7 */ /* 0x000ee400080210ff */
[----:B---3--:R-:W-:Y:S05]  /*a180*/  @!P1 BRA `(.L_x_57) ;  /* 0xfffffffc00f09947 */ /* 0x008fea000383ffff */
[----:B------:R-:W-:Y:S05]  /*a190*/  BRA `(.L_x_164) ;  /* 0xffffff9000087947 */ /* 0x000fea000383ffff */
.L_x_60:
[----:B------:R-:W-:-:S07]  /*a1a0*/  MOV R0, UR4 ;  /* 0x0000000400007c02 */ /* 0x000fce0008000f00 */
.L_x_165:
[----:B--2---:R2:W3:Y:S02]  /*a1b0*/  SYNCS.PHASECHK.TRANS64.TRYWAIT P0, [R0+URZ+0x100], R3 ;  /* 0x00010003000075a7 */ /* 0x0044e400080011ff */
[----:B---3--:R-:W-:Y:S05]  /*a1c0*/  @!P0 NANOSLEEP.SYNCS 0x989680 ;  /* 0x009896800000895d */ /* 0x008fea0003900000 */
[----:B------:R-:W3:Y:S02]  /*a1d0*/  @!P0 SYNCS.PHASECHK.TRANS64 P0, [R0+URZ+0x100], R3 ;  /* 0x00010003000085a7 */ /* 0x000ee400080010ff */
[----:B---3--:R-:W-:Y:S05]  /*a1e0*/  @!P0 BRA `(.L_x_165) ;  /* 0xfffffffc00f08947 */ /* 0x008fea000383ffff */
[----:B------:R-:W-:Y:S05]  /*a1f0*/  BRA `(.L_x_59) ;  /* 0xffffff90005c7947 */ /* 0x000fea000383ffff */
.L_x_67:
[----:B-1----:R1:W2:Y:S02]  /*a200*/  SYNCS.PHASECHK.TRANS64.TRYWAIT P1, [R0+URZ+0xf0], R5 ;  /* 0x0000f005000075a7 */ /* 0x0022a400080211ff */
[----:B--2---:R-:W-:Y:S05]  /*a210*/  @!P1 NANOSLEEP.SYNCS 0x989680 ;  /* 0x009896800000995d */ /* 0x004fea0003900000 */
[----:B------:R-:W2:Y:S02]  /*a220*/  @!P1 SYNCS.PHASECHK.TRANS64 P1, [R0+URZ+0xf0], R5 ;  /* 0x0000f005000095a7 */ /* 0x000ea400080210ff */
[----:B--2---:R-:W-:Y:S05]  /*a230*/  @!P1 BRA `(.L_x_67) ;  /* 0xfffffffc00f09947 */ /* 0x004fea000383ffff */
[----:B------:R-:W-:Y:S05]  /*a240*/  BRA `(.L_x_166) ;  /* 0xffffff9400c47947 */ /* 0x000fea000383ffff */
.L_x_68:
[----:B------:R-:W-:-:S07]  /*a250*/  MOV R3, UR23 ;  /* 0x0000001700037c02 */ /* 0x000fce0008000f00 */
.L_x_167:
[----:B-1----:R1:W2:Y:S02]  /*a260*/  SYNCS.PHASECHK.TRANS64.TRYWAIT P0, [R3+URZ+0x130], R0 ;  /* 0x00013000030075a7 */ /* 0x0022a400080011ff */
[----:B--2---:R-:W-:Y:S05]  /*a270*/  @!P0 NANOSLEEP.SYNCS 0x989680 ;  /* 0x009896800000895d */ /* 0x004fea0003900000 */
[----:B------:R-:W2:Y:S02]  /*a280*/  @!P0 SYNCS.PHASECHK.TRANS64 P0, [R3+URZ+0x130], R0 ;  /* 0x00013000030085a7 */ /* 0x000ea400080010ff */
[----:B--2---:R-:W-:Y:S05]  /*a290*/  @!P0 BRA `(.L_x_167) ;  /* 0xfffffffc00f08947 */ /* 0x004fea000383ffff */
[----:B------:R-:W-:Y:S05]  /*a2a0*/  BRA `(.L_x_168) ;  /* 0xffffff9800147947 */ /* 0x000fea000383ffff */
.L_x_71:
[----:B------:R-:W-:Y:S07]  /*a2b0*/  MOV R0, UR5 ;  /* 0x0000000500007c02 */ /* 0x000fee0008000f00 */
.L_x_169:
[----:B-1----:R1:W2:Y:S02]  /*a2c0*/  SYNCS.PHASECHK.TRANS64.TRYWAIT P0, [R0+URZ], R3 ;  /* 0x00000003000075a7 */ /* 0x0022a400080011ff */
[----:B--2---:R-:W-:Y:S05]  /*a2d0*/  @!P0 NANOSLEEP.SYNCS 0x989680 ;  /* 0x009896800000895d */ /* 0x004fea0003900000 */
[----:B------:R-:W2:Y:S02]  /*a2e0*/  @!P0 SYNCS.PHASECHK.TRANS64 P0, [R0+URZ], R3 ;  /* 0x00000003000085a7 */ /* 0x000ea400080010ff */
[----:B--2---:R-:W-:Y:S05]  /*a2f0*/  @!P0 BRA `(.L_x_169) ;  /* 0xfffffffc00f08947 */ /* 0x004fea000383ffff */
[----:B------:R-:W-:Y:S05]  /*a300*/  BRA `(.L_x_70) ;  /* 0xffffff9800307947 */ /* 0x000fea000383ffff */
.L_x_74:
[----:B------:R-:W-:-:S07]  /*a310*/  MOV R0, UR4 ;  /* 0x0000000400007c02 */ /* 0x000fce0008000f00 */
.L_x_170:
[----:B--2---:R2:W4:Y:S02]  /*a320*/  SYNCS.PHASECHK.TRANS64.TRYWAIT P0, [R0+URZ], R3 ;  /* 0x00000003000075a7 */ /* 0x00452400080011ff */
[----:B----4-:R-:W-:Y:S05]  /*a330*/  @!P0 NANOSLEEP.SYNCS 0x989680 ;  /* 0x009896800000895d */ /* 0x010fea0003900000 */
[----:B------:R-:W4:Y:S02]  /*a340*/  @!P0 SYNCS.PHASECHK.TRANS64 P0, [R0+URZ], R3 ;  /* 0x00000003000085a7 */ /* 0x000f2400080010ff */
[----:B----4-:R-:W-:Y:S05]  /*a350*/  @!P0 BRA `(.L_x_170) ;  /* 0xfffffffc00f08947 */ /* 0x010fea000383ffff */
[----:B------:R-:W-:Y:S05]  /*a360*/  BRA `(.L_x_171) ;  /* 0xffffff9800e47947 */ /* 0x000fea000383ffff */
.L_x_75:
[----:B------:R-:W-:-:S07]  /*a370*/  MOV R0, UR5 ;  /* 0x0000000500007c02 */ /* 0x000fce0008000f00 */
.L_x_172:
[----:B-1----:R1:W2:Y:S02]  /*a380*/  SYNCS.PHASECHK.TRANS64.TRYWAIT P0, [R0+URZ], R3 ;  /* 0x00000003000075a7 */ /* 0x0022a400080011ff */
[----:B--2---:R-:W-:Y:S05]  /*a390*/  @!P0 NANOSLEEP.SYNCS 0x989680 ;  /* 0x009896800000895d */ /* 0x004fea0003900000 */
[----:B------:R-:W2:Y:S02]  /*a3a0*/  @!P0 SYNCS.PHASECHK.TRANS64 P0, [R0+URZ], R3 ;  /* 0x00000003000085a7 */ /* 0x000ea400080010ff */
[----:B--2---:R-:W-:Y:S05]  /*a3b0*/  @!P0 BRA `(.L_x_172) ;  /* 0xfffffffc00f08947 */ /* 0x004fea000383ffff */
[----:B------:R-:W-:Y:S05]  /*a3c0*/  BRA `(.L_x_173) ;  /* 0xffffff9800f07947 */ /* 0x000fea000383ffff */
.L_x_76:
[----:B------:R-:W-:-:S07]  /*a3d0*/  MOV R0, UR5 ;  /* 0x0000000500007c02 */ /* 0x000fce0008000f00 */
.L_x_174:
[----:B-1----:R1:W2:Y:S02]  /*a3e0*/  SYNCS.PHASECHK.TRANS64.TRYWAIT P0, [R0+URZ], R3 ;  /* 0x00000003000075a7 */ /* 0x0022a400080011ff */
[----:B--2---:R-:W-:Y:S05]  /*a3f0*/  @!P0 NANOSLEEP.SYNCS 0x989680 ;  /* 0x009896800000895d */ /* 0x004fea0003900000 */
[----:B------:R-:W2:Y:S02]  /*a400*/  @!P0 SYNCS.PHASECHK.TRANS64 P0, [R0+URZ], R3 ;  /* 0x00000003000085a7 */ /* 0x000ea400080010ff */
[----:B--2---:R-:W-:Y:S05]  /*a410*/  @!P0 BRA `(.L_x_174) ;  /* 0xfffffffc00f08947 */ /* 0x004fea000383ffff */
[----:B------:R-:W-:Y:S05]  /*a420*/  BRA `(.L_x_175) ;  /* 0xffffff9800fc7947 */ /* 0x000fea000383ffff */
.L_x_77:
[----:B------:R-:W-:-:S07]  /*a430*/  MOV R0, UR4 ;  /* 0x0000000400007c02 */ /* 0x000fce0008000f00 */
.L_x_176:
[----:B-1----:R1:W2:Y:S02]  /*a440*/  SYNCS.PHASECHK.TRANS64.TRYWAIT P0, [R0+URZ], R3 ;  /* 0x00000003000075a7 */ /* 0x0022a400080011ff */
[----:B--2---:R-:W-:Y:S05]  /*a450*/  @!P0 NANOSLEEP.SYNCS 0x989680 ;  /* 0x009896800000895d */ /* 0x004fea0003900000 */
[----:B------:R-:W2:Y:S02]  /*a460*/  @!P0 SYNCS.PHASECHK.TRANS64 P0, [R0+URZ], R3 ;  /* 0x00000003000085a7 */ /* 0x000ea400080010ff */
[----:B--2---:R-:W-:Y:S05]  /*a470*/  @!P0 BRA `(.L_x_176) ;  /* 0xfffffffc00f08947 */ /* 0x004fea000383ffff */
[----:B------:R-:W-:Y:S05]  /*a480*/  BRA `(.L_x_177) ;  /* 0xffffff9c00087947 */ /* 0x000fea000383ffff */
.L_x_82:
[----:B--2---:R2:W3:Y:S02]  /*a490*/  SYNCS.PHASECHK.TRANS64.TRYWAIT P0, [R12+URZ+0xf0], R9 ;  /* 0x0000f0090c0075a7 */ /* 0x0044e400080011ff */
[----:B---3--:R-:W-:Y:S05]  /*a4a0*/  @!P0 NANOSLEEP.SYNCS 0x989680 ;  /* 0x009896800000895d */ /* 0x008fea0003900000 */
[----:B------:R-:W3:Y:S02]  /*a4b0*/  @!P0 SYNCS.PHASECHK.TRANS64 P0, [R12+URZ+0xf0], R9 ;  /* 0x0000f0090c0085a7 */ /* 0x000ee400080010ff */
[----:B---3--:R-:W-:Y:S05]  /*a4c0*/  @!P0 BRA `(.L_x_82) ;  /* 0xfffffffc00f08947 */ /* 0x008fea000383ffff */
[----:B------:R-:W-:Y:S05]  /*a4d0*/  BRA `(.L_x_178) ;  /* 0xffffffa000387947 */ /* 0x000fea000383ffff */
.L_x_85:
[----:B------:R-:W-:Y:S07]  /*a4e0*/  MOV R0, UR21 ;  /* 0x0000001500007c02 */ /* 0x000fee0008000f00 */
.L_x_179:
[----:B--2---:R2:W3:Y:S02]  /*a4f0*/  SYNCS.PHASECHK.TRANS64.TRYWAIT P2, [R0+URZ+0xe8], R11 ;  /* 0x0000e80b000075a7 */ /* 0x0044e400080411ff */
[----:B---3--:R-:W-:Y:S05]  /*a500*/  @!P2 NANOSLEEP.SYNCS 0x989680 ;  /* 0x009896800000a95d */ /* 0x008fea0003900000 */
[----:B------:R-:W3:Y:S02]  /*a510*/  @!P2 SYNCS.PHASECHK.TRANS64 P2, [R0+URZ+0xe8], R11 ;  /* 0x0000e80b0000a5a7 */ /* 0x000ee400080410ff */
[----:B---3--:R-:W-:Y:S05]  /*a520*/  @!P2 BRA `(.L_x_179) ;  /* 0xfffffffc00f0a947 */ /* 0x008fea000383ffff */
[----:B------:R-:W-:Y:S05]  /*a530*/  BRA `(.L_x_84) ;  /* 0xffffffa400a07947 */ /* 0x000fea000383ffff */
.L_x_88:
[----:B--2---:R-:W-:Y:S07]  /*a540*/  MOV R0, UR21 ;  /* 0x0000001500007c02 */ /* 0x004fee0008000f00 */
.L_x_180:
[----:B--2---:R2:W3:Y:S02]  /*a550*/  SYNCS.PHASECHK.TRANS64.TRYWAIT P0, [R0+URZ+0xc0], R9 ;  /* 0x0000c009000075a7 */ /* 0x0044e400080011ff */
[----:B---3--:R-:W-:Y:S05]  /*a560*/  @!P0 NANOSLEEP.SYNCS 0x989680 ;  /* 0x009896800000895d */ /* 0x008fea0003900000 */
[----:B------:R-:W3:Y:S02]  /*a570*/  @!P0 SYNCS.PHASECHK.TRANS64 P0, [R0+URZ+0xc0], R9 ;  /* 0x0000c009000085a7 */ /* 0x000ee400080010ff */
[----:B---3--:R-:W-:Y:S05]  /*a580*/  @!P0 BRA `(.L_x_180) ;  /* 0xfffffffc00f08947 */ /* 0x008fea000383ffff */
[----:B------:R-:W-:Y:S05]  /*a590*/  BRA `(.L_x_181) ;  /* 0xffffffa400fc7947 */ /* 0x000fea000383ffff */
.L_x_89:
[----:B------:R-:W-:Y:S07]  /*a5a0*/  MOV R0, UR21 ;  /* 0x0000001500007c02 */ /* 0x000fee0008000f00 */
.L_x_182:
[----:B--2---:R2:W3:Y:S02]  /*a5b0*/  SYNCS.PHASECHK.TRANS64.TRYWAIT P0, [R0+URZ+0xc8], R9 ;  /* 0x0000c809000075a7 */ /* 0x0044e400080011ff */
[----:B---3--:R-:W-:Y:S05]  /*a5c0*/  @!P0 NANOSLEEP.SYNCS 0x989680 ;  /* 0x009896800000895d */ /* 0x008fea0003900000 */
[----:B------:R-:W3:Y:S02]  /*a5d0*/  @!P0 SYNCS.PHASECHK.TRANS64 P0, [R0+URZ+0xc8], R9 ;  /* 0x0000c809000085a7 */ /* 0x000ee400080010ff */
[----:B---3--:R-:W-:Y:S05]  /*a5e0*/  @!P0 BRA `(.L_x_182) ;  /* 0xfffffffc00f08947 */ /* 0x008fea000383ffff */
[----:B------:R-:W-:Y:S05]  /*a5f0*/  BRA `(.L_x_183) ;  /* 0xffffffa800347947 */ /* 0x000fea000383ffff */
.L_x_90:
[----:B------:R-:W-:Y:S07]  /*a600*/  MOV R0, UR21 ;  /* 0x0000001500007c02 */ /* 0x000fee0008000f00 */
.L_x_184:
[----:B--2---:R2:W3:Y:S02]  /*a610*/  SYNCS.PHASECHK.TRANS64.TRYWAIT P0, [R0+URZ+0xd0], R9 ;  /* 0x0000d009000075a7 */ /* 0x0044e400080011ff */
[----:B---3--:R-:W-:Y:S05]  /*a620*/  @!P0 NANOSLEEP.SYNCS 0x989680 ;  /* 0x009896800000895d */ /* 0x008fea0003900000 */
[----:B------:R-:W3:Y:S02]  /*a630*/  @!P0 SYNCS.PHASECHK.TRANS64 P0, [R0+URZ+0xd0], R9 ;  /* 0x0000d009000085a7 */ /* 0x000ee400080010ff */
[----:B---3--:R-:W-:Y:S05]  /*a640*/  @!P0 BRA `(.L_x_184) ;  /* 0xfffffffc00f08947 */ /* 0x008fea000383ffff */
[----:B------:R-:W-:Y:S05]  /*a650*/  BRA `(.L_x_185) ;  /* 0xffffffa800787947 */ /* 0x000fea000383ffff */
.L_x_91:
[----:B------:R-:W-:Y:S07]  /*a660*/  MOV R0, UR21 ;  /* 0x0000001500007c02 */ /* 0x000fee0008000f00 */
.L_x_186:
[----:B--2---:R2:W3:Y:S02]  /*a670*/  SYNCS.PHASECHK.TRANS64.TRYWAIT P0, [R0+URZ+0xd8], R9 ;  /* 0x0000d809000075a7 */ /* 0x0044e400080011ff */
[----:B---3--:R-:W-:Y:S05]  /*a680*/  @!P0 NANOSLEEP.SYNCS 0x989680 ;  /* 0x009896800000895d */ /* 0x008fea0003900000 */
[----:B------:R-:W3:Y:S02]  /*a690*/  @!P0 SYNCS.PHASECHK.TRANS64 P0, [R0+URZ+0xd8], R9 ;  /* 0x0000d809000085a7 */ /* 0x000ee400080010ff */
[----:B---3--:R-:W-:Y:S05]  /*a6a0*/  @!P0 BRA `(.L_x_186) ;  /* 0xfffffffc00f08947 */ /* 0x008fea000383ffff */
[----:B------:R-:W-:Y:S05]  /*a6b0*/  BRA `(.L_x_187) ;  /* 0xffffffa800b87947 */ /* 0x000fea000383ffff */
.L_x_93:
[----:B------:R-:W-:-:S07]  /*a6c0*/  MOV R0, UR21 ;  /* 0x0000001500007c02 */ /* 0x000fce0008000f00 */
.L_x_188:
[----:B---3--:R3:W4:Y:S02]  /*a6d0*/  SYNCS.PHASECHK.TRANS64.TRYWAIT P0, [R0+URZ+0xc0], R3 ;  /* 0x0000c003000075a7 */ /* 0x00872400080011ff */
[----:B----4-:R-:W-:Y:S05]  /*a6e0*/  @!P0 NANOSLEEP.SYNCS 0x989680 ;  /* 0x009896800000895d */ /* 0x010fea0003900000 */
[----:B------:R-:W4:Y:S02]  /*a6f0*/  @!P0 SYNCS.PHASECHK.TRANS64 P0, [R0+URZ+0xc0], R3 ;  /* 0x0000c003000085a7 */ /* 0x000f2400080010ff */
[----:B----4-:R-:W-:Y:S05]  /*a700*/  @!P0 BRA `(.L_x_188) ;  /* 0xfffffffc00f08947 */ /* 0x010fea000383ffff */
[----:B------:R-:W-:Y:S05]  /*a710*/  BRA `(.L_x_189) ;  /* 0xffffffac002c7947 */ /* 0x000fea000383ffff */
.L_x_94:
[----:B---3--:R-:W-:-:S07]  /*a720*/  MOV R0, UR21 ;  /* 0x0000001500007c02 */ /* 0x008fce0008000f00 */
.L_x_190:
[----:B---3--:R3:W4:Y:S02]  /*a730*/  SYNCS.PHASECHK.TRANS64.TRYWAIT P0, [R0+URZ+0xc8], R3 ;  /* 0x0000c803000075a7 */ /* 0x00872400080011ff */
[----:B----4-:R-:W-:Y:S05]  /*a740*/  @!P0 NANOSLEEP.SYNCS 0x989680 ;  /* 0x009896800000895d */ /* 0x010fea0003900000 */
[----:B------:R-:W4:Y:S02]  /*a750*/  @!P0 SYNCS.PHASECHK.TRANS64 P0, [R0+URZ+0xc8], R3 ;  /* 0x0000c803000085a7 */ /* 0x000f2400080010ff */
[----:B----4-:R-:W-:Y:S05]  /*a760*/  @!P0 BRA `(.L_x_190) ;  /* 0xfffffffc00f08947 */ /* 0x010fea000383ffff */
[----:B------:R-:W-:Y:S05]  /*a770*/  BRA `(.L_x_191) ;  /* 0xffffffac001c7947 */ /* 0x000fea000383ffff */
.L_x_95:
[----:B---3--:R-:W-:-:S07]  /*a780*/  MOV R0, UR21 ;  /* 0x0000001500007c02 */ /* 0x008fce0008000f00 */
.L_x_192:
[----:B---3--:R3:W4:Y:S02]  /*a790*/  SYNCS.PHASECHK.TRANS64.TRYWAIT P0, [R0+URZ+0xd0], R3 ;  /* 0x0000d003000075a7 */ /* 0x00872400080011ff */
[----:B----4-:R-:W-:Y:S05]  /*a7a0*/  @!P0 NANOSLEEP.SYNCS 0x989680 ;  /* 0x009896800000895d */ /* 0x010fea0003900000 */
[----:B------:R-:W4:Y:S02]  /*a7b0*/  @!P0 SYNCS.PHASECHK.TRANS64 P0, [R0+URZ+0xd0], R3 ;  /* 0x0000d003000085a7 */ /* 0x000f2400080010ff */
[----:B----4-:R-:W-:Y:S05]  /*a7c0*/  @!P0 BRA `(.L_x_192) ;  /* 0xfffffffc00f08947 */ /* 0x010fea000383ffff */
[----:B------:R-:W-:Y:S05]  /*a7d0*/  BRA `(.L_x_193) ;  /* 0xffffffac000c7947 */ /* 0x000fea000383ffff */
.L_x_97:
[----:B-1----:R1:W2:Y:S02]  /*a7e0*/  SYNCS.PHASECHK.TRANS64.TRYWAIT P0, [R3+URZ+0xf0], R0 ;  /* 0x0000f000030075a7 */ /* 0x0022a400080011ff */
[----:B--2---:R-:W-:Y:S05]  /*a7f0*/  @!P0 NANOSLEEP.SYNCS 0x989680 ;  /* 0x009896800000895d */ /* 0x004fea0003900000 */
[----:B------:R-:W2:Y:S02]  /*a800*/  @!P0 SYNCS.PHASECHK.TRANS64 P0, [R3+URZ+0xf0], R0 ;  /* 0x0000f000030085a7 */ /* 0x000ea400080010ff */
[----:B--2---:R-:W-:Y:S05]  /*a810*/  @!P0 BRA `(.L_x_97) ;  /* 0xfffffffc00f08947 */ /* 0x004fea000383ffff */
[----:B------:R-:W-:Y:S05]  /*a820*/  BRA `(.L_x_194) ;  /* 0xffffffac00dc7947 */ /* 0x000fea000383ffff */
.L_x_108:
[----:B--2---:R2:W1:Y:S02]  /*a830*/  SYNCS.PHASECHK.TRANS64.TRYWAIT P1, [R2+URZ+0xa0], R3 ;  /* 0x0000a003020075a7 */ /* 0x00446400080211ff */
[----:B-1----:R-:W-:Y:S05]  /*a840*/  @!P1 NANOSLEEP.SYNCS 0x989680 ;  /* 0x009896800000995d */ /* 0x002fea0003900000 */
[----:B------:R-:W1:Y:S02]  /*a850*/  @!P1 SYNCS.PHASECHK.TRANS64 P1, [R2+URZ+0xa0], R3 ;  /* 0x0000a003020095a7 */ /* 0x000e6400080210ff */
[----:B-1----:R-:W-:Y:S05]  /*a860*/  @!P1 BRA `(.L_x_108) ;  /* 0xfffffffc00f09947 */ /* 0x002fea000383ffff */
[----:B------:R-:W-:Y:S05]  /*a870*/  BRA `(.L_x_107) ;  /* 0xffffffbc00547947 */ /* 0x000fea000383ffff */
.L_x_110:
[----:B--2---:R2:W4:Y:S02]  /*a880*/  SYNCS.PHASECHK.TRANS64.TRYWAIT P0, [R71+URZ+0x110], R4 ;  /* 0x00011004470075a7 */ /* 0x00452400080011ff */
[----:B----4-:R-:W-:Y:S05]  /*a890*/  @!P0 NANOSLEEP.SYNCS 0x989680 ;  /* 0x009896800000895d */ /* 0x010fea0003900000 */
[----:B------:R-:W4:Y:S02]  /*a8a0*/  @!P0 SYNCS.PHASECHK.TRANS64 P0, [R71+URZ+0x110], R4 ;  /* 0x00011004470085a7 */ /* 0x000f2400080010ff */
[----:B----4-:R-:W-:Y:S05]  /*a8b0*/  @!P0 BRA `(.L_x_110) ;  /* 0xfffffffc00f08947 */ /* 0x010fea000383ffff */
[----:B------:R-:W-:Y:S05]  /*a8c0*/  BRA `(.L_x_109) ;  /* 0xffffffbc00a47947 */ /* 0x000fea000383ffff */
.L_x_118:
[----:B---3--:R3:W4:Y:S02]  /*a8d0*/  SYNCS.PHASECHK.TRANS64.TRYWAIT P0, [R112+URZ+0xa0], R3 ;  /* 0x0000a003700075a7 */ /* 0x00872400080011ff */
[----:B----4-:R-:W-:Y:S05]  /*a8e0*/  @!P0 NANOSLEEP.SYNCS 0x989680 ;  /* 0x009896800000895d */ /* 0x010fea0003900000 */
[----:B------:R-:W4:Y:S02]  /*a8f0*/  @!P0 SYNCS.PHASECHK.TRANS64 P0, [R112+URZ+0xa0], R3 ;  /* 0x0000a003700085a7 */ /* 0x000f2400080010ff */
[----:B----4-:R-:W-:Y:S05]  /*a900*/  @!P0 BRA `(.L_x_118) ;  /* 0xfffffffc00f08947 */ /* 0x010fea000383ffff */
[----:B------:R-:W-:Y:S05]  /*a910*/  BRA `(.L_x_117) ;  /* 0xffffffc800987947 */ /* 0x000fea000383ffff */
.L_x_126:
[----:B---3--:R3:W4:Y:S02]  /*a920*/  SYNCS.PHASECHK.TRANS64.TRYWAIT P0, [R112+URZ+0xa0], R5 ;  /* 0x0000a005700075a7 */ /* 0x00872400080011ff */
[----:B----4-:R-:W-:Y:S05]  /*a930*/  @!P0 NANOSLEEP.SYNCS 0x989680 ;  /* 0x009896800000895d */ /* 0x010fea0003900000 */
[----:B------:R-:W4:Y:S02]  /*a940*/  @!P0 SYNCS.PHASECHK.TRANS64 P0, [R112+URZ+0xa0], R5 ;  /* 0x0000a005700085a7 */ /* 0x000f2400080010ff */
[----:B----4-:R-:W-:Y:S05]  /*a950*/  @!P0 BRA `(.L_x_126) ;  /* 0xfffffffc00f08947 */ /* 0x010fea000383ffff */
[----:B------:R-:W-:Y:S05]  /*a960*/  BRA `(.L_x_125) ;  /* 0xffffffd400d87947 */ /* 0x000fea000383ffff */
.L_x_134:
[----:B---3--:R3:W4:Y:S02]  /*a970*/  SYNCS.PHASECHK.TRANS64.TRYWAIT P0, [R102+URZ+0xa0], R3 ;  /* 0x0000a003660075a7 */ /* 0x00872400080011ff */
[----:B----4-:R-:W-:Y:S05]  /*a980*/  @!P0 NANOSLEEP.SYNCS 0x989680 ;  /* 0x009896800000895d */ /* 0x010fea0003900000 */
[----:B------:R-:W4:Y:S02]  /*a990*/  @!P0 SYNCS.PHASECHK.TRANS64 P0, [R102+URZ+0xa0], R3 ;  /* 0x0000a003660085a7 */ /* 0x000f2400080010ff */
[----:B----4-:R-:W-:Y:S05]  /*a9a0*/  @!P0 BRA `(.L_x_134) ;  /* 0xfffffffc00f08947 */ /* 0x010fea000383ffff */
[----:B------:R-:W-:Y:S05]  /*a9b0*/  BRA `(.L_x_133) ;  /* 0xffffffe400247947 */ /* 0x000fea000383ffff */
        .weak           $__internal_0_$__cuda_sm10x_tcgen05_guardrail_trap_col_being_dealloced_not_returned_by_alloc
        .type           $__internal_0_$__cuda_sm10x_tcgen05_guardrail_trap_col_being_dealloced_not_returned_by_alloc,@function
        .size           $__internal_0_$__cuda_sm10x_tcgen05_guardrail_trap_col_being_dealloced_not_returned_by_alloc,($__internal_1_$__cuda_sm10x_tcgen05_guardrail_trap_phase_invalid_during_alloc - $__internal_0_$__cuda_sm10x_tcgen05_guardrail_trap_col_being_dealloced_not_returned_by_alloc)
$__internal_0_$__cuda_sm10x_tcgen05_guardrail_trap_col_being_dealloced_not_returned_by_alloc:
[----:B------:R-:W-:Y:S05]  /*a9c0*/  BPT.TRAP 0x1 ;  /* 0x000000040000795c */ /* 0x000fea0000300000 */
[----:B------:R-:W-:-:S04]  /*a9d0*/  HFMA2 R3, -RZ, RZ, 0, 0 ;  /* 0x00000000ff037431 */ /* 0x000fc800000001ff */
[----:B------:R-:W-:Y:S05]  /*a9e0*/  RET.REL.NODEC R2 `(_ZN7cutlass13device_kernelINS_4gemm6kernel13GemmUniversalIN4cute5tupleIJiiiiEEENS1_10collective13CollectiveMmaINS1_35MainloopSm100TmaUmmaWarpSpecializedILi10ELi2ELi4ENS5_IJNS4_1CILi2EEESB_NSA_ILi1EEEEEEEENS5_IJNSA_ILi64EEENSA_ILi256EEESF_EEENS_12float_e5m2_tENS5_IJlSC_lEEESI_SJ_NS4_8TiledMMAINS4_8MMA_AtomIJNS4_10MMA_TraitsINS4_19SM100_MMA_F8F6F4_SSEJSI_SI_fSF_SG_NS4_17integral_constantINS4_4UMMA5MajorELSQ_0EEESR_NSO_INSP_7ScaleInELSS_0EEEST_EEEEEENS4_6LayoutINS5_IJSC_SC_SC_EEENS5_IJNSA_ILi0EEESY_SY_EEEEENS5_IJNS4_10UnderscoreES11_S11_EEEEENS4_23SM90_TMA_LOAD_MULTICASTENS4_14ComposedLayoutINS4_7SwizzleILi2ELi4ELi3EEENS4_18smem_ptr_flag_bitsILi8EEENSW_INS5_IJNSA_ILi8EEESF_EEENS5_IJSF_SC_EEEEEEEvNS4_8identityES14_S1E_vS1F_EENS_8epilogue10collective18CollectiveEpilogueINS1H_23Sm100TmaWarpSpecializedILi4ELi2ELi32ELb0ELb0EEEJSH_NS5_IJNSW_ISF_SC_EES1M_EEESI_SJ_SI_SJ_NS1H_6fusion15FusionCallbacksIS1L_NS1O_17LinearCombinationISI_fSI_fLNS_15FloatRoundStyleE2EEESH_S1N_JEEENS4_5SM1004TMEM4LOAD26SM100_TMEM_LOAD_16dp32b32xENS4_13SM90_TMA_LOADES1E_NS4_39AutoVectorizingCopyWithAssumedAlignmentILi128EEENS4_14SM90_TMA_STOREES1E_S20_S20_EEEvvEEEEvNT_6ParamsE) ;  /* 0xffffff5402847950 */ /* 0x000fea0003c3ffff */
        .weak           $__internal_1_$__cuda_sm10x_tcgen05_guardrail_trap_phase_invalid_during_alloc
        .type           $__internal_1_$__cuda_sm10x_tcgen05_guardrail_trap_phase_invalid_during_alloc,@function
        .size           $__internal_1_$__cuda_sm10x_tcgen05_guardrail_trap_phase_invalid_during_alloc,($__internal_2_$__cuda_sm10x_tcgen05_guardrail_trap_unallocated_columns_being_dealloced - $__internal_1_$__cuda_sm10x_tcgen05_guardrail_trap_phase_invalid_during_alloc)
$__internal_1_$__cuda_sm10x_tcgen05_guardrail_trap_phase_invalid_during_alloc:
[----:B------:R-:W-:Y:S05]  /*a9f0*/  BPT.TRAP 0x1 ;  /* 0x000000040000795c */ /* 0x000fea0000300000 */
[----:B------:R-:W-:-:S04]  /*aa00*/  MOV R5, 0x0 ;  /* 0x0000000000057802 */ /* 0x000fc80000000f00 */
[----:B------:R-:W-:Y:S05]  /*aa10*/  RET.REL.NODEC R4 `(_ZN7cutlass13device_kernelINS_4gemm6kernel13GemmUniversalIN4cute5tupleIJiiiiEEENS1_10collective13CollectiveMmaINS1_35MainloopSm100TmaUmmaWarpSpecializedILi10ELi2ELi4ENS5_IJNS4_1CILi2EEESB_NSA_ILi1EEEEEEEENS5_IJNSA_ILi64EEENSA_ILi256EEESF_EEENS_12float_e5m2_tENS5_IJlSC_lEEESI_SJ_NS4_8TiledMMAINS4_8MMA_AtomIJNS4_10MMA_TraitsINS4_19SM100_MMA_F8F6F4_SSEJSI_SI_fSF_SG_NS4_17integral_constantINS4_4UMMA5MajorELSQ_0EEESR_NSO_INSP_7ScaleInELSS_0EEEST_EEEEEENS4_6LayoutINS5_IJSC_SC_SC_EEENS5_IJNSA_ILi0EEESY_SY_EEEEENS5_IJNS4_10UnderscoreES11_S11_EEEEENS4_23SM90_TMA_LOAD_MULTICASTENS4_14ComposedLayoutINS4_7SwizzleILi2ELi4ELi3EEENS4_18smem_ptr_flag_bitsILi8EEENSW_INS5_IJNSA_ILi8EEESF_EEENS5_IJSF_SC_EEEEEEEvNS4_8identityES14_S1E_vS1F_EENS_8epilogue10collective18CollectiveEpilogueINS1H_23Sm100TmaWarpSpecializedILi4ELi2ELi32ELb0ELb0EEEJSH_NS5_IJNSW_ISF_SC_EES1M_EEESI_SJ_SI_SJ_NS1H_6fusion15FusionCallbacksIS1L_NS1O_17LinearCombinationISI_fSI_fLNS_15FloatRoundStyleE2EEESH_S1N_JEEENS4_5SM1004TMEM4LOAD26SM100_TMEM_LOAD_16dp32b32xENS4_13SM90_TMA_LOADES1E_NS4_39AutoVectorizingCopyWithAssumedAlignmentILi128EEENS4_14SM90_TMA_STOREES1E_S20_S20_EEEvvEEEEvNT_6ParamsE) ;  /* 0xffffff5404787950 */ /* 0x000fea0003c3ffff */
        .weak           $__internal_2_$__cuda_sm10x_tcgen05_guardrail_trap_unallocated_columns_being_dealloced
        .type           $__internal_2_$__cuda_sm10x_tcgen05_guardrail_trap_unallocated_columns_being_dealloced,@function
        .size           $__internal_2_$__cuda_sm10x_tcgen05_guardrail_trap_unallocated_columns_being_dealloced,(.L_x_196 - $__internal_2_$__cuda_sm10x_tcgen05_guardrail_trap_unallocated_columns_being_dealloced)
$__internal_2_$__cuda_sm10x_tcgen05_guardrail_trap_unallocated_columns_being_dealloced:
[----:B------:R-:W-:Y:S05]  /*aa20*/  BPT.TRAP 0x1 ;  /* 0x000000040000795c */ /* 0x000fea0000300000 */
[----:B------:R-:W-:-:S04]  /*aa30*/  HFMA2 R3, -RZ, RZ, 0, 0 ;  /* 0x00000000ff037431 */ /* 0x000fc800000001ff */
[----:B------:R-:W-:Y:S05]  /*aa40*/  RET.REL.NODEC R2 `(_ZN7cutlass13device_kernelINS_4gemm6kernel13GemmUniversalIN4cute5tupleIJiiiiEEENS1_10collective13CollectiveMmaINS1_35MainloopSm100TmaUmmaWarpSpecializedILi10ELi2ELi4ENS5_IJNS4_1CILi2EEESB_NSA_ILi1EEEEEEEENS5_IJNSA_ILi64EEENSA_ILi256EEESF_EEENS_12float_e5m2_tENS5_IJlSC_lEEESI_SJ_NS4_8TiledMMAINS4_8MMA_AtomIJNS4_10MMA_TraitsINS4_19SM100_MMA_F8F6F4_SSEJSI_SI_fSF_SG_NS4_17integral_constantINS4_4UMMA5MajorELSQ_0EEESR_NSO_INSP_7ScaleInELSS_0EEEST_EEEEEENS4_6LayoutINS5_IJSC_SC_SC_EEENS5_IJNSA_ILi0EEESY_SY_EEEEENS5_IJNS4_10UnderscoreES11_S11_EEEEENS4_23SM90_TMA_LOAD_MULTICASTENS4_14ComposedLayoutINS4_7SwizzleILi2ELi4ELi3EEENS4_18smem_ptr_flag_bitsILi8EEENSW_INS5_IJNSA_ILi8EEESF_EEENS5_IJSF_SC_EEEEEEEvNS4_8identityES14_S1E_vS1F_EENS_8epilogue10collective18CollectiveEpilogueINS1H_23Sm100TmaWarpSpecializedILi4ELi2ELi32ELb0ELb0EEEJSH_NS5_IJNSW_ISF_SC_EES1M_EEESI_SJ_SI_SJ_NS1H_6fusion15FusionCallbacksIS1L_NS1O_17LinearCombinationISI_fSI_fLNS_15FloatRoundStyleE2EEESH_S1N_JEEENS4_5SM1004TMEM4LOAD26SM100_TMEM_LOAD_16dp32b32xENS4_13SM90_TMA_LOADES1E_NS4_39AutoVectorizingCopyWithAssumedAlignmentILi128EEENS4_14SM90_TMA_STOREES1E_S20_S20_EEEvvEEEEvNT_6ParamsE) ;  /* 0xffffff54026c7950 */ /* 0x000fea0003c3ffff */
.L_x_195:
[----:B------:R-:W-:-:S00]  /*aa50*/  BRA `(.L_x_195) ;  /* 0xfffffffc00fc7947 */ /* 0x000fc0000383ffff */
[----:B------:R-:W-:-:S00]  /*aa60*/  NOP ;  /* 0x0000000000007918 */ /* 0x000fc00000000000 */
        /* <DEDUP_REMOVED lines=9> */
.L_x_196:


//--------------------- .nv.global.init           --------------------------
	.section	.nv.global.init,"aw",@progbits
.nv.global.init:
	.type		$str$27,@object
	.size		$str$27,($str$28 - $str$27)
$str$27:
        /*0000*/ 	.byte	0x28, 0x61, 0x64, 0x64, 0x72, 0x65, 0x73, 0x73, 0x20, 0x26, 0x20, 0x6d, 0x61, 0x73, 0x6b, 0x29
        /*0010*/ 	.byte	0x20, 0x3d, 0x3d, 0x20, 0x30, 0x00
	.type		$str$28,@object
	.size		$str$28,($str$26 - $str$28)
$str$28:
        /*0016*/ 	.byte	0x2f, 0x74, 0x6d, 0x70, 0x2f, 0x63, 0x75, 0x74, 0x6c, 0x61, 0x73, 0x73, 0x5f, 0x73, 0x77, 0x65
        /*0026*/ 	.byte	0x65, 0x70, 0x5f, 0x73, 0x72, 0x63, 0x2f, 0x69, 0x6e, 0x63, 0x6c, 0x75, 0x64, 0x65, 0x2f, 0x63
        /*0036*/ 	.byte	0x75, 0x74, 0x65, 0x2f, 0x70, 0x6f, 0x69, 0x6e, 0x74, 0x65, 0x72, 0x5f, 0x66, 0x6c, 0x61, 0x67
        /*0046*/ 	.byte	0x67, 0x65, 0x64, 0x2e, 0x68, 0x70, 0x70, 0x00
	.type		$str$26,@object
	.size		$str$26,($str$25 - $str$26)
$str$26:
        /*004e*/ 	.byte	0x2f, 0x74, 0x6d, 0x70, 0x2f, 0x63, 0x75, 0x74, 0x6c, 0x61, 0x73, 0x73, 0x5f, 0x73, 0x77, 0x65
        /*005e*/ 	.byte	0x65, 0x70, 0x5f, 0x73, 0x72, 0x63, 0x2f, 0x69, 0x6e, 0x63, 0x6c, 0x75, 0x64, 0x65, 0x2f, 0x63
        /*006e*/ 	.byte	0x75, 0x74, 0x65, 0x2f, 0x61, 0x74, 0x6f, 0x6d, 0x2f, 0x63, 0x6f, 0x70, 0x79, 0x5f, 0x74, 0x72
        /*007e*/ 	.byte	0x61, 0x69, 0x74, 0x73, 0x5f, 0x73, 0x6d, 0x31, 0x30, 0x30, 0x2e, 0x68, 0x70, 0x70, 0x00
	.type		$str$25,@object
	.size		$str$25,(__unnamed_1 - $str$25)
$str$25:
        /*008d*/ 	.byte	0x28, 0x28, 0x75, 0x69, 0x6e, 0x74, 0x33, 0x32, 0x5f, 0x74, 0x28, 0x74, 0x68, 0x72, 0x65, 0x61
        /*009d*/ 	.byte	0x64, 0x49, 0x64, 0x78, 0x2e, 0x78, 0x29, 0x20, 0x2f, 0x20, 0x33, 0x32, 0x29, 0x20, 0x25, 0x20
        /*00ad*/ 	.byte	0x34, 0x29, 0x20, 0x3d, 0x3d, 0x20, 0x28, 0x28, 0x28, 0x74, 0x6d, 0x65, 0x6d, 0x5f, 0x61, 0x64
        /*00bd*/ 	.byte	0x64, 0x72, 0x20, 0x3e, 0x3e, 0x20, 0x31, 0x36, 0x29, 0x20, 0x2f, 0x20, 0x33, 0x32, 0x29, 0x20
        /*00cd*/ 	.byte	0x25, 0x20, 0x34, 0x29, 0x00
	.type		__unnamed_1,@object
	.size		__unnamed_1,(__unnamed_2 - __unnamed_1)
__unnamed_1:
        /*00d2*/ 	.byte	0x61, 0x75, 0x74, 0x6f, 0x20, 0x63, 0x75, 0x74, 0x65, 0x3a, 0x3a, 0x61, 0x73, 0x5f, 0x70, 0x6f
        /* <DEDUP_REMOVED lines=24> */
        /*0262*/ 	.byte	0x3c, 0x34, 0x30, 0x39, 0x36, 0x3e, 0x3e, 0x3e, 0x3e, 0x5d, 0x00
	.type		__unnamed_2,@object
	.size		__unnamed_2,(__unnamed_3 - __unnamed_2)
__unnamed_2:
        /* <DEDUP_REMOVED lines=26> */
	.type		__unnamed_3,@object
	.size		__unnamed_3,(.L_3 - __unnamed_3)
__unnamed_3:
        /* <DEDUP_REMOVED lines=40> */
        /*0688*/ 	.byte	0x74, 0x65, 0x3a, 0x3a, 0x43, 0x3c, 0x30, 0x3e, 0x3e, 0x3e, 0x3e, 0x5d, 0x00
.L_3:


//--------------------- .nv.shared._ZN7cutlass13device_kernelINS_4gemm6kernel13GemmUniversalIN4cute5tupleIJiiiiEEENS1_10collective13CollectiveMmaINS1_35MainloopSm100TmaUmmaWarpSpecializedILi10ELi2ELi4ENS5_IJNS4_1CILi2EEESB_NSA_ILi1EEEEEEEENS5_IJNSA_ILi64EEENSA_ILi256EEESF_EEENS_12float_e5m2_tENS5_IJlSC_lEEESI_SJ_NS4_8TiledMMAINS4_8MMA_AtomIJNS4_10MMA_TraitsINS4_19SM100_MMA_F8F6F4_SSEJSI_SI_fSF_SG_NS4_17integral_constantINS4_4UMMA5MajorELSQ_0EEESR_NSO_INSP_7ScaleInELSS_0EEEST_EEEEEENS4_6LayoutINS5_IJSC_SC_SC_EEENS5_IJNSA_ILi0EEESY_SY_EEEEENS5_IJNS4_10UnderscoreES11_S11_EEEEENS4_23SM90_TMA_LOAD_MULTICASTENS4_14ComposedLayoutINS4_7SwizzleILi2ELi4ELi3EEENS4_18smem_ptr_flag_bitsILi8EEENSW_INS5_IJNSA_ILi8EEESF_EEENS5_IJSF_SC_EEEEEEEvNS4_8identityES14_S1E_vS1F_EENS_8epilogue10collective18CollectiveEpilogueINS1H_23Sm100TmaWarpSpecializedILi4ELi2ELi32ELb0ELb0EEEJSH_NS5_IJNSW_ISF_SC_EES1M_EEESI_SJ_SI_SJ_NS1H_6fusion15FusionCallbacksIS1L_NS1O_17LinearCombinationISI_fSI_fLNS_15FloatRoundStyleE2EEESH_S1N_JEEENS4_5SM1004TMEM4LOAD26SM100_TMEM_LOAD_16dp32b32xENS4_13SM90_TMA_LOADES1E_NS4_39AutoVectorizingCopyWithAssumedAlignmentILi128EEENS4_14SM90_TMA_STOREES1E_S20_S20_EEEvvEEEEvNT_6ParamsE --------------------------
	.section	.nv.shared._ZN7cutlass13device_kernelINS_4gemm6kernel13GemmUniversalIN4cute5tupleIJiiiiEEENS1_10collective13CollectiveMmaINS1_35MainloopSm100TmaUmmaWarpSpecializedILi10ELi2ELi4ENS5_IJNS4_1CILi2EEESB_NSA_ILi1EEEEEEEENS5_IJNSA_ILi64EEENSA_ILi256EEESF_EEENS_12float_e5m2_tENS5_IJlSC_lEEESI_SJ_NS4_8TiledMMAINS4_8MMA_AtomIJNS4_10MMA_TraitsINS4_19SM100_MMA_F8F6F4_SSEJSI_SI_fSF_SG_NS4_17integral_constantINS4_4UMMA5MajorELSQ_0EEESR_NSO_INSP_7ScaleInELSS_0EEEST_EEEEEENS4_6LayoutINS5_IJSC_SC_SC_EEENS5_IJNSA_ILi0EEESY_SY_EEEEENS5_IJNS4_10UnderscoreES11_S11_EEEEENS4_23SM90_TMA_LOAD_MULTICASTENS4_14ComposedLayoutINS4_7SwizzleILi2ELi4ELi3EEENS4_18smem_ptr_flag_bitsILi8EEENSW_INS5_IJNSA_ILi8EEESF_EEENS5_IJSF_SC_EEEEEEEvNS4_8identityES14_S1E_vS1F_EENS_8epilogue10collective18CollectiveEpilogueINS1H_23Sm100TmaWarpSpecializedILi4ELi2ELi32ELb0ELb0EEEJSH_NS5_IJNSW_ISF_SC_EES1M_EEESI_SJ_SI_SJ_NS1H_6fusion15FusionCallbacksIS1L_NS1O_17LinearCombinationISI_fSI_fLNS_15FloatRoundStyleE2EEESH_S1N_JEEENS4_5SM1004TMEM4LOAD26SM100_TMEM_LOAD_16dp32b32xENS4_13SM90_TMA_LOADES1E_NS4_39AutoVectorizingCopyWithAssumedAlignmentILi128EEENS4_14SM90_TMA_STOREES1E_S20_S20_EEEvvEEEEvNT_6ParamsE,"aw",@nobits
	.sectionflags	@""
	.align	16
	.zero		1024


//--------------------- .nv.shared.reserved.0     --------------------------
	.section	.nv.shared.reserved.0,"aw",@nobits
	.weak		__nv_reservedSMEM_offset_0_alias
	.size		__nv_reservedSMEM_offset_0_alias, 0, 64
	.other		__nv_reservedSMEM_offset_0_alias,@"STO_CUDA_RESERVED_SHARED STV_DEFAULT"
__nv_reservedSMEM_offset_0_alias:
	.zero		0
.nv.shared.reserved.0:
	.zero		64
	.weak		__nv_reservedSMEM_tcgen05_partition
	.type		__nv_reservedSMEM_tcgen05_partition,@object
	.size		__nv_reservedSMEM_tcgen05_partition,(.L_0 - __nv_reservedSMEM_tcgen05_partition)
__nv_reservedSMEM_tcgen05_partition:
	.zero		32
.L_0:


//--------------------- .nv.global                --------------------------
	.section	.nv.global,"aw",@nobits
.nv.global:
	.type		_ZN39_INTERNAL_beacc95f_4_k_cu_0327fddd_86654cute1_E,@object
	.size		_ZN39_INTERNAL_beacc95f_4_k_cu_0327fddd_86654cute1_E,(_ZN39_INTERNAL_beacc95f_4_k_cu_0327fddd_86654cuda3std3__45__cpo6cbeginE - _ZN39_INTERNAL_beacc95f_4_k_cu_0327fddd_86654cute1_E)
_ZN39_INTERNAL_beacc95f_4_k_cu_0327fddd_86654cute1_E:
	.zero		1
	.type		_ZN39_INTERNAL_beacc95f_4_k_cu_0327fddd_86654cuda3std3__45__cpo6cbeginE,@object
	.size		_ZN39_INTERNAL_beacc95f_4_k_cu_0327fddd_86654cuda3std3__45__cpo6cbeginE,(_ZN39_INTERNAL_beacc95f_4_k_cu_0327fddd_86654cuda3std3__48in_placeE - _ZN39_INTERNAL_beacc95f_4_k_cu_0327fddd_86654cuda3std3__45__cpo6cbeginE)
_ZN39_INTERNAL_beacc95f_4_k_cu_0327fddd_86654cuda3std3__45__cpo6cbeginE:
	.zero		1
	.type		_ZN39_INTERNAL_beacc95f_4_k_cu_0327fddd_86654cuda3std3__48in_placeE,@object
	.size		_ZN39_INTERNAL_beacc95f_4_k_cu_0327fddd_86654cuda3std3__48in_placeE,(_ZN39_INTERNAL_beacc95f_4_k_cu_0327fddd_86654cuda3std6ranges3__45__cpo9iter_moveE - _ZN39_INTERNAL_beacc95f_4_k_cu_0327fddd_86654cuda3std3__48in_placeE)
_ZN39_INTERNAL_beacc95f_4_k_cu_0327fddd_86654cuda3std3__48in_placeE:
	.zero		1
	.type		_ZN39_INTERNAL_beacc95f_4_k_cu_0327fddd_86654cuda3std6ranges3__45__cpo9iter_moveE,@object
	.size		_ZN39_INTERNAL_beacc95f_4_k_cu_0327fddd_86654cuda3std6ranges3__45__cpo9iter_moveE,(_ZN39_INTERNAL_beacc95f_4_k_cu_0327fddd_86654cuda3std3__45__cpo5beginE - _ZN39_INTERNAL_beacc95f_4_k_cu_0327fddd_86654cuda3std6ranges3__45__cpo9iter_moveE)
_ZN39_INTERNAL_beacc95f_4_k_cu_0327fddd_86654cuda3std6ranges3__45__cpo9iter_moveE:
	.zero		1
	.type		_ZN39_INTERNAL_beacc95f_4_k_cu_0327fddd_86654cuda3std3__45__cpo5beginE,@object
	.size		_ZN39_INTERNAL_beacc95f_4_k_cu_0327fddd_86654cuda3std3__45__cpo5beginE,(_ZN39_INTERNAL_beacc95f_4_k_cu_0327fddd_86654cuda3std3__441_GLOBAL__N__beacc95f_4_k_cu_0327fddd_86656ignoreE - _ZN39_INTERNAL_beacc95f_4_k_cu_0327fddd_86654cuda3std3__45__cpo5beginE)
_ZN39_INTERNAL_beacc95f_4_k_cu_0327fddd_86654cuda3std3__45__cpo5beginE:
	.zero		1
	.type		_ZN39_INTERNAL_beacc95f_4_k_cu_0327fddd_86654cuda3std3__441_GLOBAL__N__beacc95f_4_k_cu_0327fddd_86656ignoreE,@object
	.size		_ZN39_INTERNAL_beacc95f_4_k_cu_0327fddd_86654cuda3std3__441_GLOBAL__N__beacc95f_4_k_cu_0327fddd_86656ignoreE,(_ZN39_INTERNAL_beacc95f_4_k_cu_0327fddd_86654cute7productE - _ZN39_INTERNAL_beacc95f_4_k_cu_0327fddd_86654cuda3std3__441_GLOBAL__N__beacc95f_4_k_cu_0327fddd_86656ignoreE)
_ZN39_INTERNAL_beacc95f_4_k_cu_0327fddd_86654cuda3std3__441_GLOBAL__N__beacc95f_4_k_cu_0327fddd_86656ignoreE:
	.zero		1
	.type		_ZN39_INTERNAL_beacc95f_4_k_cu_0327fddd_86654cute7productE,@object
	.size		_ZN39_INTERNAL_beacc95f_4_k_cu_0327fddd_86654cute7productE,(_ZN39_INTERNAL_beacc95f_4_k_cu_0327fddd_86654cuda3std3__45__cpo3endE - _ZN39_INTERNAL_beacc95f_4_k_cu_0327fddd_86654cute7productE)
_ZN39_INTERNAL_beacc95f_4_k_cu_0327fddd_86654cute7productE:
	.zero		1
	.type		_ZN39_INTERNAL_beacc95f_4_k_cu_0327fddd_86654cuda3std3__45__cpo3endE,@object
	.size		_ZN39_INTERNAL_beacc95f_4_k_cu_0327fddd_86654cuda3std3__45__cpo3endE,(_ZN39_INTERNAL_beacc95f_4_k_cu_0327fddd_86654cuda3std3__419piecewise_constructE - _ZN39_INTERNAL_beacc95f_4_k_cu_0327fddd_86654cuda3std3__45__cpo3endE)
_ZN39_INTERNAL_beacc95f_4_k_cu_0327fddd_86654cuda3std3__45__cpo3endE:
	.zero		1
	.type		_ZN39_INTERNAL_beacc95f_4_k_cu_0327fddd_86654cuda3std3__419piecewise_constructE,@object
	.size		_ZN39_INTERNAL_beacc95f_4_k_cu_0327fddd_86654cuda3std3__419piecewise_constructE,(_ZN39_INTERNAL_beacc95f_4_k_cu_0327fddd_86654cuda3std3__45__cpo4cendE - _ZN39_INTERNAL_beacc95f_4_k_cu_0327fddd_86654cuda3std3__419piecewise_constructE)
_ZN39_INTERNAL_beacc95f_4_k_cu_0327fddd_86654cuda3std3__419piecewise_constructE:
	.zero		1
	.type		_ZN39_INTERNAL_beacc95f_4_k_cu_0327fddd_86654cuda3std3__45__cpo4cendE,@object
	.size		_ZN39_INTERNAL_beacc95f_4_k_cu_0327fddd_86654cuda3std3__45__cpo4cendE,(_ZN39_INTERNAL_beacc95f_4_k_cu_0327fddd_86654cuda3std6ranges3__45__cpo4swapE - _ZN39_INTERNAL_beacc95f_4_k_cu_0327fddd_86654cuda3std3__45__cpo4cendE)
_ZN39_INTERNAL_beacc95f_4_k_cu_0327fddd_86654cuda3std3__45__cpo4cendE:
	.zero		1
	.type		_ZN39_INTERNAL_beacc95f_4_k_cu_0327fddd_86654cuda3std6ranges3__45__cpo4swapE,@object
	.size		_ZN39_INTERNAL_beacc95f_4_k_cu_0327fddd_86654cuda3std6ranges3__45__cpo4swapE,(.L_11 - _ZN39_INTERNAL_beacc95f_4_k_cu_0327fddd_86654cuda3std6ranges3__45__cpo4swapE)
_ZN39_INTERNAL_beacc95f_4_k_cu_0327fddd_86654cuda3std6ranges3__45__cpo4swapE:
	.zero		1
.L_11:


//--------------------- .nv.constant0._ZN7cutlass13device_kernelINS_4gemm6kernel13GemmUniversalIN4cute5tupleIJiiiiEEENS1_10collective13CollectiveMmaINS1_35MainloopSm100TmaUmmaWarpSpecializedILi10ELi2ELi4ENS5_IJNS4_1CILi2EEESB_NSA_ILi1EEEEEEEENS5_IJNSA_ILi64EEENSA_ILi256EEESF_EEENS_12float_e5m2_tENS5_IJlSC_lEEESI_SJ_NS4_8TiledMMAINS4_8MMA_AtomIJNS4_10MMA_TraitsINS4_19SM100_MMA_F8F6F4_SSEJSI_SI_fSF_SG_NS4_17integral_constantINS4_4UMMA5MajorELSQ_0EEESR_NSO_INSP_7ScaleInELSS_0EEEST_EEEEEENS4_6LayoutINS5_IJSC_SC_SC_EEENS5_IJNSA_ILi0EEESY_SY_EEEEENS5_IJNS4_10UnderscoreES11_S11_EEEEENS4_23SM90_TMA_LOAD_MULTICASTENS4_14ComposedLayoutINS4_7SwizzleILi2ELi4ELi3EEENS4_18smem_ptr_flag_bitsILi8EEENSW_INS5_IJNSA_ILi8EEESF_EEENS5_IJSF_SC_EEEEEEEvNS4_8identityES14_S1E_vS1F_EENS_8epilogue10collective18CollectiveEpilogueINS1H_23Sm100TmaWarpSpecializedILi4ELi2ELi32ELb0ELb0EEEJSH_NS5_IJNSW_ISF_SC_EES1M_EEESI_SJ_SI_SJ_NS1H_6fusion15FusionCallbacksIS1L_NS1O_17LinearCombinationISI_fSI_fLNS_15FloatRoundStyleE2EEESH_S1N_JEEENS4_5SM1004TMEM4LOAD26SM100_TMEM_LOAD_16dp32b32xENS4_13SM90_TMA_LOADES1E_NS4_39AutoVectorizingCopyWithAssumedAlignmentILi128EEENS4_14SM90_TMA_STOREES1E_S20_S20_EEEvvEEEEvNT_6ParamsE --------------------------
	.section	.nv.constant0._ZN7cutlass13device_kernelINS_4gemm6kernel13GemmUniversalIN4cute5tupleIJiiiiEEENS1_10collective13CollectiveMmaINS1_35MainloopSm100TmaUmmaWarpSpecializedILi10ELi2ELi4ENS5_IJNS4_1CILi2EEESB_NSA_ILi1EEEEEEEENS5_IJNSA_ILi64EEENSA_ILi256EEESF_EEENS_12float_e5m2_tENS5_IJlSC_lEEESI_SJ_NS4_8TiledMMAINS4_8MMA_AtomIJNS4_10MMA_TraitsINS4_19SM100_MMA_F8F6F4_SSEJSI_SI_fSF_SG_NS4_17integral_constantINS4_4UMMA5MajorELSQ_0EEESR_NSO_INSP_7ScaleInELSS_0EEEST_EEEEEENS4_6LayoutINS5_IJSC_SC_SC_EEENS5_IJNSA_ILi0EEESY_SY_EEEEENS5_IJNS4_10UnderscoreES11_S11_EEEEENS4_23SM90_TMA_LOAD_MULTICASTENS4_14ComposedLayoutINS4_7SwizzleILi2ELi4ELi3EEENS4_18smem_ptr_flag_bitsILi8EEENSW_INS5_IJNSA_ILi8EEESF_EEENS5_IJSF_SC_EEEEEEEvNS4_8identityES14_S1E_vS1F_EENS_8epilogue10collective18CollectiveEpilogueINS1H_23Sm100TmaWarpSpecializedILi4ELi2ELi32ELb0ELb0EEEJSH_NS5_IJNSW_ISF_SC_EES1M_EEESI_SJ_SI_SJ_NS1H_6fusion15FusionCallbacksIS1L_NS1O_17LinearCombinationISI_fSI_fLNS_15FloatRoundStyleE2EEESH_S1N_JEEENS4_5SM1004TMEM4LOAD26SM100_TMEM_LOAD_16dp32b32xENS4_13SM90_TMA_LOADES1E_NS4_39AutoVectorizingCopyWithAssumedAlignmentILi128EEENS4_14SM90_TMA_STOREES1E_S20_S20_EEEvvEEEEvNT_6ParamsE,"a",@progbits
	.sectionflags	@""
	.align	4
.nv.constant0._ZN7cutlass13device_kernelINS_4gemm6kernel13GemmUniversalIN4cute5tupleIJiiiiEEENS1_10collective13CollectiveMmaINS1_35MainloopSm100TmaUmmaWarpSpecializedILi10ELi2ELi4ENS5_IJNS4_1CILi2EEESB_NSA_ILi1EEEEEEEENS5_IJNSA_ILi64EEENSA_ILi256EEESF_EEENS_12float_e5m2_tENS5_IJlSC_lEEESI_SJ_NS4_8TiledMMAINS4_8MMA_AtomIJNS4_10MMA_TraitsINS4_19SM100_MMA_F8F6F4_SSEJSI_SI_fSF_SG_NS4_17integral_constantINS4_4UMMA5MajorELSQ_0EEESR_NSO_INSP_7ScaleInELSS_0EEEST_EEEEEENS4_6LayoutINS5_IJSC_SC_SC_EEENS5_IJNSA_ILi0EEESY_SY_EEEEENS5_IJNS4_10UnderscoreES11_S11_EEEEENS4_23SM90_TMA_LOAD_MULTICASTENS4_14ComposedLayoutINS4_7SwizzleILi2ELi4ELi3EEENS4_18smem_ptr_flag_bitsILi8EEENSW_INS5_IJNSA_ILi8EEESF_EEENS5_IJSF_SC_EEEEEEEvNS4_8identityES14_S1E_vS1F_EENS_8epilogue10collective18CollectiveEpilogueINS1H_23Sm100TmaWarpSpecializedILi4ELi2ELi32ELb0ELb0EEEJSH_NS5_IJNSW_ISF_SC_EES1M_EEESI_SJ_SI_SJ_NS1H_6fusion15FusionCallbacksIS1L_NS1O_17LinearCombinationISI_fSI_fLNS_15FloatRoundStyleE2EEESH_S1N_JEEENS4_5SM1004TMEM4LOAD26SM100_TMEM_LOAD_16dp32b32xENS4_13SM90_TMA_LOADES1E_NS4_39AutoVectorizingCopyWithAssumedAlignmentILi128EEENS4_14SM90_TMA_STOREES1E_S20_S20_EEEvvEEEEvNT_6ParamsE:
	.zero		2944


//--------------------- SYMBOLS --------------------------

	.type		.nv.reservedSmem.offset0,@object
	.size		.nv.reservedSmem.offset0,0x4
	.type		.nv.reservedSmem.cap,@object
	.size		.nv.reservedSmem.cap,0x4
	.type		__assertfail,@function
